//
// Generated by NVIDIA NVVM Compiler
//
// Compiler Build ID: CL-36424714
// Cuda compilation tools, release 13.0, V13.0.88
// Based on NVVM 20.0.0
//

.version 9.0
.target sm_100
.address_size 64

	// .globl	_Z12monteCarloPiPjP17curandStateXORWOW
.global .align 4 .b8 precalc_xorwow_matrix[102400];
.global .align 4 .b8 precalc_xorwow_offset_matrix[102400];
.global .align 4 .b8 mrg32k3aM1[2304];
.global .align 4 .b8 mrg32k3aM2[2304];
.global .align 4 .b8 mrg32k3aM1SubSeq[2016];
.global .align 4 .b8 mrg32k3aM2SubSeq[2016];
.global .align 4 .b8 mrg32k3aM1Seq[2304];
.global .align 4 .b8 mrg32k3aM2Seq[2304];
.const .align 8 .b8 __cr_lgamma_table[72];

.visible .entry _Z12monteCarloPiPjP17curandStateXORWOW(
	.param .u64 .ptr .align 1 _Z12monteCarloPiPjP17curandStateXORWOW_param_0,
	.param .u64 .ptr .align 1 _Z12monteCarloPiPjP17curandStateXORWOW_param_1
)
{
	.reg .b32 	%r<91>;
	.reg .b32 	%f<53>;
	.reg .b64 	%rd<7>;
	.reg .b64 	%fd<17>;

	ld.param.u64 	%rd1, [_Z12monteCarloPiPjP17curandStateXORWOW_param_0];
	ld.param.u64 	%rd2, [_Z12monteCarloPiPjP17curandStateXORWOW_param_1];
	cvta.to.global.u64 	%rd3, %rd2;
	mov.u32 	%r1, %tid.x;
	mov.u32 	%r2, %ctaid.x;
	mov.u32 	%r3, %ntid.x;
	mad.lo.s32 	%r4, %r2, %r3, %r1;
	mul.wide.s32 	%rd4, %r4, 48;
	add.s64 	%rd5, %rd3, %rd4;
	ld.global.v2.u32 	{%r5, %r6}, [%rd5];
	ld.global.v2.u32 	{%r7, %r8}, [%rd5+8];
	ld.global.v2.u32 	{%r9, %r10}, [%rd5+16];
	shr.u32 	%r11, %r6, 2;
	xor.b32  	%r12, %r11, %r6;
	shl.b32 	%r13, %r10, 4;
	shl.b32 	%r14, %r12, 1;
	xor.b32  	%r15, %r13, %r14;
	xor.b32  	%r16, %r15, %r10;
	xor.b32  	%r17, %r16, %r12;
	add.s32 	%r18, %r5, %r17;
	add.s32 	%r19, %r18, 362437;
	cvt.rn.f32.u32 	%f1, %r19;
	fma.rn.f32 	%f2, %f1, 0f2F800000, 0f2F000000;
	cvt.f64.f32 	%fd1, %f2;
	add.f64 	%fd2, %fd1, 0d3E7AD7F29ABCAF48;
	cvt.rn.f32.f64 	%f3, %fd2;
	shr.u32 	%r20, %r7, 2;
	xor.b32  	%r21, %r20, %r7;
	shl.b32 	%r22, %r17, 4;
	shl.b32 	%r23, %r21, 1;
	xor.b32  	%r24, %r23, %r22;
	xor.b32  	%r25, %r24, %r21;
	xor.b32  	%r26, %r25, %r17;
	add.s32 	%r27, %r5, %r26;
	add.s32 	%r28, %r27, 724874;
	cvt.rn.f32.u32 	%f4, %r28;
	fma.rn.f32 	%f5, %f4, 0f2F800000, 0f2F000000;
	cvt.f64.f32 	%fd3, %f5;
	add.f64 	%fd4, %fd3, 0d3E7AD7F29ABCAF48;
	cvt.rn.f32.f64 	%f6, %fd4;
	mul.f32 	%f7, %f6, %f6;
	fma.rn.f32 	%f8, %f3, %f3, %f7;
	add.f32 	%f9, %f8, 0fBF800000;
	abs.f32 	%f10, %f9;
	sub.f32 	%f11, %f9, %f10;
	add.f32 	%f12, %f9, %f9;
	div.rn.f32 	%f13, %f11, %f12;
	cvt.rzi.s32.f32 	%r29, %f13;
	shr.u32 	%r30, %r8, 2;
	xor.b32  	%r31, %r30, %r8;
	shl.b32 	%r32, %r26, 4;
	shl.b32 	%r33, %r31, 1;
	xor.b32  	%r34, %r32, %r33;
	xor.b32  	%r35, %r34, %r26;
	xor.b32  	%r36, %r35, %r31;
	add.s32 	%r37, %r5, %r36;
	add.s32 	%r38, %r37, 1087311;
	cvt.rn.f32.u32 	%f14, %r38;
	fma.rn.f32 	%f15, %f14, 0f2F800000, 0f2F000000;
	cvt.f64.f32 	%fd5, %f15;
	add.f64 	%fd6, %fd5, 0d3E7AD7F29ABCAF48;
	cvt.rn.f32.f64 	%f16, %fd6;
	shr.u32 	%r39, %r9, 2;
	xor.b32  	%r40, %r39, %r9;
	shl.b32 	%r41, %r36, 4;
	shl.b32 	%r42, %r40, 1;
	xor.b32  	%r43, %r42, %r41;
	xor.b32  	%r44, %r43, %r40;
	xor.b32  	%r45, %r44, %r36;
	add.s32 	%r46, %r5, %r45;
	add.s32 	%r47, %r46, 1449748;
	cvt.rn.f32.u32 	%f17, %r47;
	fma.rn.f32 	%f18, %f17, 0f2F800000, 0f2F000000;
	cvt.f64.f32 	%fd7, %f18;
	add.f64 	%fd8, %fd7, 0d3E7AD7F29ABCAF48;
	cvt.rn.f32.f64 	%f19, %fd8;
	mul.f32 	%f20, %f19, %f19;
	fma.rn.f32 	%f21, %f16, %f16, %f20;
	add.f32 	%f22, %f21, 0fBF800000;
	abs.f32 	%f23, %f22;
	sub.f32 	%f24, %f22, %f23;
	add.f32 	%f25, %f22, %f22;
	div.rn.f32 	%f26, %f24, %f25;
	cvt.rzi.s32.f32 	%r48, %f26;
	add.s32 	%r49, %r48, %r29;
	shr.u32 	%r50, %r10, 2;
	xor.b32  	%r51, %r50, %r10;
	shl.b32 	%r52, %r45, 4;
	shl.b32 	%r53, %r51, 1;
	xor.b32  	%r54, %r52, %r53;
	xor.b32  	%r55, %r54, %r45;
	xor.b32  	%r56, %r55, %r51;
	add.s32 	%r57, %r5, %r56;
	add.s32 	%r58, %r57, 1812185;
	cvt.rn.f32.u32 	%f27, %r58;
	fma.rn.f32 	%f28, %f27, 0f2F800000, 0f2F000000;
	cvt.f64.f32 	%fd9, %f28;
	add.f64 	%fd10, %fd9, 0d3E7AD7F29ABCAF48;
	cvt.rn.f32.f64 	%f29, %fd10;
	shr.u32 	%r59, %r17, 2;
	xor.b32  	%r60, %r59, %r17;
	shl.b32 	%r61, %r56, 4;
	shl.b32 	%r62, %r60, 1;
	xor.b32  	%r63, %r62, %r61;
	xor.b32  	%r64, %r63, %r60;
	xor.b32  	%r65, %r64, %r56;
	add.s32 	%r66, %r5, %r65;
	add.s32 	%r67, %r66, 2174622;
	cvt.rn.f32.u32 	%f30, %r67;
	fma.rn.f32 	%f31, %f30, 0f2F800000, 0f2F000000;
	cvt.f64.f32 	%fd11, %f31;
	add.f64 	%fd12, %fd11, 0d3E7AD7F29ABCAF48;
	cvt.rn.f32.f64 	%f32, %fd12;
	mul.f32 	%f33, %f32, %f32;
	fma.rn.f32 	%f34, %f29, %f29, %f33;
	add.f32 	%f35, %f34, 0fBF800000;
	abs.f32 	%f36, %f35;
	sub.f32 	%f37, %f35, %f36;
	add.f32 	%f38, %f35, %f35;
	div.rn.f32 	%f39, %f37, %f38;
	cvt.rzi.s32.f32 	%r68, %f39;
	add.s32 	%r69, %r68, %r49;
	shr.u32 	%r70, %r26, 2;
	xor.b32  	%r71, %r70, %r26;
	shl.b32 	%r72, %r65, 4;
	shl.b32 	%r73, %r71, 1;
	xor.b32  	%r74, %r72, %r73;
	xor.b32  	%r75, %r74, %r65;
	xor.b32  	%r76, %r75, %r71;
	add.s32 	%r77, %r5, %r76;
	add.s32 	%r78, %r77, 2537059;
	cvt.rn.f32.u32 	%f40, %r78;
	fma.rn.f32 	%f41, %f40, 0f2F800000, 0f2F000000;
	cvt.f64.f32 	%fd13, %f41;
	add.f64 	%fd14, %fd13, 0d3E7AD7F29ABCAF48;
	cvt.rn.f32.f64 	%f42, %fd14;
	shr.u32 	%r79, %r36, 2;
	xor.b32  	%r80, %r79, %r36;
	shl.b32 	%r81, %r76, 4;
	shl.b32 	%r82, %r80, 1;
	xor.b32  	%r83, %r82, %r81;
	xor.b32  	%r84, %r83, %r80;
	xor.b32  	%r85, %r84, %r76;
	add.s32 	%r86, %r5, %r85;
	add.s32 	%r87, %r86, 2899496;
	cvt.rn.f32.u32 	%f43, %r87;
	fma.rn.f32 	%f44, %f43, 0f2F800000, 0f2F000000;
	cvt.f64.f32 	%fd15, %f44;
	add.f64 	%fd16, %fd15, 0d3E7AD7F29ABCAF48;
	cvt.rn.f32.f64 	%f45, %fd16;
	mul.f32 	%f46, %f45, %f45;
	fma.rn.f32 	%f47, %f42, %f42, %f46;
	add.f32 	%f48, %f47, 0fBF800000;
	abs.f32 	%f49, %f48;
	sub.f32 	%f50, %f48, %f49;
	add.f32 	%f51, %f48, %f48;
	div.rn.f32 	%f52, %f50, %f51;
	cvt.rzi.s32.f32 	%r88, %f52;
	add.s32 	%r89, %r88, %r69;
	cvta.to.global.u64 	%rd6, %rd1;
	atom.global.add.u32 	%r90, [%rd6], %r89;
	ret;

}
	// .globl	_Z21monteCarloPiOptimizedPjP17curandStateXORWOW
.visible .entry _Z21monteCarloPiOptimizedPjP17curandStateXORWOW(
	.param .u64 .ptr .align 1 _Z21monteCarloPiOptimizedPjP17curandStateXORWOW_param_0,
	.param .u64 .ptr .align 1 _Z21monteCarloPiOptimizedPjP17curandStateXORWOW_param_1
)
{
	.reg .pred 	%p<5>;
	.reg .b32 	%r<91>;
	.reg .b32 	%f<33>;
	.reg .b64 	%rd<7>;
	.reg .b64 	%fd<17>;

	ld.param.u64 	%rd1, [_Z21monteCarloPiOptimizedPjP17curandStateXORWOW_param_0];
	ld.param.u64 	%rd2, [_Z21monteCarloPiOptimizedPjP17curandStateXORWOW_param_1];
	cvta.to.global.u64 	%rd3, %rd2;
	mov.u32 	%r1, %tid.x;
	mov.u32 	%r2, %ctaid.x;
	mov.u32 	%r3, %ntid.x;
	mad.lo.s32 	%r4, %r2, %r3, %r1;
	mul.wide.s32 	%rd4, %r4, 48;
	add.s64 	%rd5, %rd3, %rd4;
	ld.global.v2.u32 	{%r5, %r6}, [%rd5];
	ld.global.v2.u32 	{%r7, %r8}, [%rd5+8];
	ld.global.v2.u32 	{%r9, %r10}, [%rd5+16];
	shr.u32 	%r11, %r6, 2;
	xor.b32  	%r12, %r11, %r6;
	shl.b32 	%r13, %r10, 4;
	shl.b32 	%r14, %r12, 1;
	xor.b32  	%r15, %r13, %r14;
	xor.b32  	%r16, %r15, %r10;
	xor.b32  	%r17, %r16, %r12;
	add.s32 	%r18, %r5, %r17;
	add.s32 	%r19, %r18, 362437;
	cvt.rn.f32.u32 	%f1, %r19;
	fma.rn.f32 	%f2, %f1, 0f2F800000, 0f2F000000;
	cvt.f64.f32 	%fd1, %f2;
	add.f64 	%fd2, %fd1, 0d3E7AD7F29ABCAF48;
	cvt.rn.f32.f64 	%f3, %fd2;
	shr.u32 	%r20, %r7, 2;
	xor.b32  	%r21, %r20, %r7;
	shl.b32 	%r22, %r17, 4;
	shl.b32 	%r23, %r21, 1;
	xor.b32  	%r24, %r23, %r22;
	xor.b32  	%r25, %r24, %r21;
	xor.b32  	%r26, %r25, %r17;
	add.s32 	%r27, %r5, %r26;
	add.s32 	%r28, %r27, 724874;
	cvt.rn.f32.u32 	%f4, %r28;
	fma.rn.f32 	%f5, %f4, 0f2F800000, 0f2F000000;
	cvt.f64.f32 	%fd3, %f5;
	add.f64 	%fd4, %fd3, 0d3E7AD7F29ABCAF48;
	cvt.rn.f32.f64 	%f6, %fd4;
	mul.f32 	%f7, %f6, %f6;
	fma.rn.f32 	%f8, %f3, %f3, %f7;
	setp.le.f32 	%p1, %f8, 0f3F800000;
	selp.u32 	%r29, 1, 0, %p1;
	shr.u32 	%r30, %r8, 2;
	xor.b32  	%r31, %r30, %r8;
	shl.b32 	%r32, %r26, 4;
	shl.b32 	%r33, %r31, 1;
	xor.b32  	%r34, %r32, %r33;
	xor.b32  	%r35, %r34, %r26;
	xor.b32  	%r36, %r35, %r31;
	add.s32 	%r37, %r5, %r36;
	add.s32 	%r38, %r37, 1087311;
	cvt.rn.f32.u32 	%f9, %r38;
	fma.rn.f32 	%f10, %f9, 0f2F800000, 0f2F000000;
	cvt.f64.f32 	%fd5, %f10;
	add.f64 	%fd6, %fd5, 0d3E7AD7F29ABCAF48;
	cvt.rn.f32.f64 	%f11, %fd6;
	shr.u32 	%r39, %r9, 2;
	xor.b32  	%r40, %r39, %r9;
	shl.b32 	%r41, %r36, 4;
	shl.b32 	%r42, %r40, 1;
	xor.b32  	%r43, %r42, %r41;
	xor.b32  	%r44, %r43, %r40;
	xor.b32  	%r45, %r44, %r36;
	add.s32 	%r46, %r5, %r45;
	add.s32 	%r47, %r46, 1449748;
	cvt.rn.f32.u32 	%f12, %r47;
	fma.rn.f32 	%f13, %f12, 0f2F800000, 0f2F000000;
	cvt.f64.f32 	%fd7, %f13;
	add.f64 	%fd8, %fd7, 0d3E7AD7F29ABCAF48;
	cvt.rn.f32.f64 	%f14, %fd8;
	mul.f32 	%f15, %f14, %f14;
	fma.rn.f32 	%f16, %f11, %f11, %f15;
	setp.le.f32 	%p2, %f16, 0f3F800000;
	selp.u32 	%r48, 1, 0, %p2;
	add.s32 	%r49, %r29, %r48;
	shr.u32 	%r50, %r10, 2;
	xor.b32  	%r51, %r50, %r10;
	shl.b32 	%r52, %r45, 4;
	shl.b32 	%r53, %r51, 1;
	xor.b32  	%r54, %r52, %r53;
	xor.b32  	%r55, %r54, %r45;
	xor.b32  	%r56, %r55, %r51;
	add.s32 	%r57, %r5, %r56;
	add.s32 	%r58, %r57, 1812185;
	cvt.rn.f32.u32 	%f17, %r58;
	fma.rn.f32 	%f18, %f17, 0f2F800000, 0f2F000000;
	cvt.f64.f32 	%fd9, %f18;
	add.f64 	%fd10, %fd9, 0d3E7AD7F29ABCAF48;
	cvt.rn.f32.f64 	%f19, %fd10;
	shr.u32 	%r59, %r17, 2;
	xor.b32  	%r60, %r59, %r17;
	shl.b32 	%r61, %r56, 4;
	shl.b32 	%r62, %r60, 1;
	xor.b32  	%r63, %r62, %r61;
	xor.b32  	%r64, %r63, %r60;
	xor.b32  	%r65, %r64, %r56;
	add.s32 	%r66, %r5, %r65;
	add.s32 	%r67, %r66, 2174622;
	cvt.rn.f32.u32 	%f20, %r67;
	fma.rn.f32 	%f21, %f20, 0f2F800000, 0f2F000000;
	cvt.f64.f32 	%fd11, %f21;
	add.f64 	%fd12, %fd11, 0d3E7AD7F29ABCAF48;
	cvt.rn.f32.f64 	%f22, %fd12;
	mul.f32 	%f23, %f22, %f22;
	fma.rn.f32 	%f24, %f19, %f19, %f23;
	setp.le.f32 	%p3, %f24, 0f3F800000;
	selp.u32 	%r68, 1, 0, %p3;
	add.s32 	%r69, %r49, %r68;
	shr.u32 	%r70, %r26, 2;
	xor.b32  	%r71, %r70, %r26;
	shl.b32 	%r72, %r65, 4;
	shl.b32 	%r73, %r71, 1;
	xor.b32  	%r74, %r72, %r73;
	xor.b32  	%r75, %r74, %r65;
	xor.b32  	%r76, %r75, %r71;
	add.s32 	%r77, %r5, %r76;
	add.s32 	%r78, %r77, 2537059;
	cvt.rn.f32.u32 	%f25, %r78;
	fma.rn.f32 	%f26, %f25, 0f2F800000, 0f2F000000;
	cvt.f64.f32 	%fd13, %f26;
	add.f64 	%fd14, %fd13, 0d3E7AD7F29ABCAF48;
	cvt.rn.f32.f64 	%f27, %fd14;
	shr.u32 	%r79, %r36, 2;
	xor.b32  	%r80, %r79, %r36;
	shl.b32 	%r81, %r76, 4;
	shl.b32 	%r82, %r80, 1;
	xor.b32  	%r83, %r82, %r81;
	xor.b32  	%r84, %r83, %r80;
	xor.b32  	%r85, %r84, %r76;
	add.s32 	%r86, %r5, %r85;
	add.s32 	%r87, %r86, 2899496;
	cvt.rn.f32.u32 	%f28, %r87;
	fma.rn.f32 	%f29, %f28, 0f2F800000, 0f2F000000;
	cvt.f64.f32 	%fd15, %f29;
	add.f64 	%fd16, %fd15, 0d3E7AD7F29ABCAF48;
	cvt.rn.f32.f64 	%f30, %fd16;
	mul.f32 	%f31, %f30, %f30;
	fma.rn.f32 	%f32, %f27, %f27, %f31;
	setp.le.f32 	%p4, %f32, 0f3F800000;
	selp.u32 	%r88, 1, 0, %p4;
	add.s32 	%r89, %r69, %r88;
	cvta.to.global.u64 	%rd6, %rd1;
	atom.global.add.u32 	%r90, [%rd6], %r89;
	ret;

}
	// .globl	_Z12setup_kernelP17curandStateXORWOWm
.visible .entry _Z12setup_kernelP17curandStateXORWOWm(
	.param .u64 .ptr .align 1 _Z12setup_kernelP17curandStateXORWOWm_param_0,
	.param .u64 _Z12setup_kernelP17curandStateXORWOWm_param_1
)
{
	.reg .pred 	%p<24>;
	.reg .b32 	%r<413>;
	.reg .b64 	%rd<19>;

	ld.param.u64 	%rd8, [_Z12setup_kernelP17curandStateXORWOWm_param_0];
	ld.param.u64 	%rd9, [_Z12setup_kernelP17curandStateXORWOWm_param_1];
	cvta.to.global.u64 	%rd10, %rd8;
	mov.u32 	%r182, %tid.x;
	mov.u32 	%r183, %ctaid.x;
	mov.u32 	%r184, %ntid.x;
	mad.lo.s32 	%r185, %r183, %r184, %r182;
	cvt.s64.s32 	%rd18, %r185;
	mul.wide.s32 	%rd11, %r185, 48;
	add.s64 	%rd2, %rd10, %rd11;
	cvt.u32.u64 	%r186, %rd9;
	xor.b32  	%r187, %r186, -1429050551;
	mul.lo.s32 	%r188, %r187, 1099087573;
	{ .reg .b32 tmp; mov.b64 {tmp, %r189}, %rd9; }
	xor.b32  	%r190, %r189, -136515619;
	mul.lo.s32 	%r191, %r190, -1703105765;
	add.s32 	%r192, %r188, %r191;
	add.s32 	%r193, %r192, 6615241;
	add.s32 	%r194, %r188, 123456789;
	st.global.v2.u32 	[%rd2], {%r193, %r194};
	xor.b32  	%r195, %r188, 362436069;
	add.s32 	%r196, %r191, 521288629;
	st.global.v2.u32 	[%rd2+8], {%r195, %r196};
	xor.b32  	%r197, %r191, 88675123;
	add.s32 	%r198, %r188, 5783321;
	st.global.v2.u32 	[%rd2+16], {%r197, %r198};
	setp.eq.s32 	%p1, %r185, 0;
	@%p1 bra 	$L__BB2_42;
	mov.b32 	%r319, 0;
$L__BB2_2:
	and.b64  	%rd4, %rd18, 3;
	setp.eq.s64 	%p2, %rd4, 0;
	@%p2 bra 	$L__BB2_41;
	mul.wide.u32 	%rd12, %r319, 3200;
	mov.u64 	%rd13, precalc_xorwow_matrix;
	add.s64 	%rd5, %rd13, %rd12;
	cvt.u32.u64 	%r2, %rd4;
	mov.b32 	%r320, 0;
$L__BB2_4:
	mov.b32 	%r333, 0;
	mov.u32 	%r334, %r333;
	mov.u32 	%r335, %r333;
	mov.u32 	%r336, %r333;
	mov.u32 	%r337, %r333;
	mov.u32 	%r326, %r333;
$L__BB2_5:
	mul.wide.u32 	%rd14, %r326, 4;
	add.s64 	%rd15, %rd2, %rd14;
	ld.global.u32 	%r10, [%rd15+4];
	shl.b32 	%r11, %r326, 5;
	mov.b32 	%r332, 0;
$L__BB2_6:
	.pragma "nounroll";
	shr.u32 	%r203, %r10, %r332;
	and.b32  	%r204, %r203, 1;
	setp.eq.b32 	%p3, %r204, 1;
	not.pred 	%p4, %p3;
	add.s32 	%r205, %r11, %r332;
	mul.lo.s32 	%r206, %r205, 5;
	mul.wide.u32 	%rd16, %r206, 4;
	add.s64 	%rd6, %rd5, %rd16;
	@%p4 bra 	$L__BB2_8;
	ld.global.u32 	%r207, [%rd6];
	xor.b32  	%r337, %r337, %r207;
	ld.global.u32 	%r208, [%rd6+4];
	xor.b32  	%r336, %r336, %r208;
	ld.global.u32 	%r209, [%rd6+8];
	xor.b32  	%r335, %r335, %r209;
	ld.global.u32 	%r210, [%rd6+12];
	xor.b32  	%r334, %r334, %r210;
	ld.global.u32 	%r211, [%rd6+16];
	xor.b32  	%r333, %r333, %r211;
$L__BB2_8:
	and.b32  	%r213, %r203, 2;
	setp.eq.s32 	%p5, %r213, 0;
	@%p5 bra 	$L__BB2_10;
	ld.global.u32 	%r214, [%rd6+20];
	xor.b32  	%r337, %r337, %r214;
	ld.global.u32 	%r215, [%rd6+24];
	xor.b32  	%r336, %r336, %r215;
	ld.global.u32 	%r216, [%rd6+28];
	xor.b32  	%r335, %r335, %r216;
	ld.global.u32 	%r217, [%rd6+32];
	xor.b32  	%r334, %r334, %r217;
	ld.global.u32 	%r218, [%rd6+36];
	xor.b32  	%r333, %r333, %r218;
$L__BB2_10:
	and.b32  	%r220, %r203, 4;
	setp.eq.s32 	%p6, %r220, 0;
	@%p6 bra 	$L__BB2_12;
	ld.global.u32 	%r221, [%rd6+40];
	xor.b32  	%r337, %r337, %r221;
	ld.global.u32 	%r222, [%rd6+44];
	xor.b32  	%r336, %r336, %r222;
	ld.global.u32 	%r223, [%rd6+48];
	xor.b32  	%r335, %r335, %r223;
	ld.global.u32 	%r224, [%rd6+52];
	xor.b32  	%r334, %r334, %r224;
	ld.global.u32 	%r225, [%rd6+56];
	xor.b32  	%r333, %r333, %r225;
$L__BB2_12:
	and.b32  	%r227, %r203, 8;
	setp.eq.s32 	%p7, %r227, 0;
	@%p7 bra 	$L__BB2_14;
	ld.global.u32 	%r228, [%rd6+60];
	xor.b32  	%r337, %r337, %r228;
	ld.global.u32 	%r229, [%rd6+64];
	xor.b32  	%r336, %r336, %r229;
	ld.global.u32 	%r230, [%rd6+68];
	xor.b32  	%r335, %r335, %r230;
	ld.global.u32 	%r231, [%rd6+72];
	xor.b32  	%r334, %r334, %r231;
	ld.global.u32 	%r232, [%rd6+76];
	xor.b32  	%r333, %r333, %r232;
$L__BB2_14:
	and.b32  	%r234, %r203, 16;
	setp.eq.s32 	%p8, %r234, 0;
	@%p8 bra 	$L__BB2_16;
	ld.global.u32 	%r235, [%rd6+80];
	xor.b32  	%r337, %r337, %r235;
	ld.global.u32 	%r236, [%rd6+84];
	xor.b32  	%r336, %r336, %r236;
	ld.global.u32 	%r237, [%rd6+88];
	xor.b32  	%r335, %r335, %r237;
	ld.global.u32 	%r238, [%rd6+92];
	xor.b32  	%r334, %r334, %r238;
	ld.global.u32 	%r239, [%rd6+96];
	xor.b32  	%r333, %r333, %r239;
$L__BB2_16:
	and.b32  	%r241, %r203, 32;
	setp.eq.s32 	%p9, %r241, 0;
	@%p9 bra 	$L__BB2_18;
	ld.global.u32 	%r242, [%rd6+100];
	xor.b32  	%r337, %r337, %r242;
	ld.global.u32 	%r243, [%rd6+104];
	xor.b32  	%r336, %r336, %r243;
	ld.global.u32 	%r244, [%rd6+108];
	xor.b32  	%r335, %r335, %r244;
	ld.global.u32 	%r245, [%rd6+112];
	xor.b32  	%r334, %r334, %r245;
	ld.global.u32 	%r246, [%rd6+116];
	xor.b32  	%r333, %r333, %r246;
$L__BB2_18:
	and.b32  	%r248, %r203, 64;
	setp.eq.s32 	%p10, %r248, 0;
	@%p10 bra 	$L__BB2_20;
	ld.global.u32 	%r249, [%rd6+120];
	xor.b32  	%r337, %r337, %r249;
	ld.global.u32 	%r250, [%rd6+124];
	xor.b32  	%r336, %r336, %r250;
	ld.global.u32 	%r251, [%rd6+128];
	xor.b32  	%r335, %r335, %r251;
	ld.global.u32 	%r252, [%rd6+132];
	xor.b32  	%r334, %r334, %r252;
	ld.global.u32 	%r253, [%rd6+136];
	xor.b32  	%r333, %r333, %r253;
$L__BB2_20:
	and.b32  	%r255, %r203, 128;
	setp.eq.s32 	%p11, %r255, 0;
	@%p11 bra 	$L__BB2_22;
	ld.global.u32 	%r256, [%rd6+140];
	xor.b32  	%r337, %r337, %r256;
	ld.global.u32 	%r257, [%rd6+144];
	xor.b32  	%r336, %r336, %r257;
	ld.global.u32 	%r258, [%rd6+148];
	xor.b32  	%r335, %r335, %r258;
	ld.global.u32 	%r259, [%rd6+152];
	xor.b32  	%r334, %r334, %r259;
	ld.global.u32 	%r260, [%rd6+156];
	xor.b32  	%r333, %r333, %r260;
$L__BB2_22:
	and.b32  	%r262, %r203, 256;
	setp.eq.s32 	%p12, %r262, 0;
	@%p12 bra 	$L__BB2_24;
	ld.global.u32 	%r263, [%rd6+160];
	xor.b32  	%r337, %r337, %r263;
	ld.global.u32 	%r264, [%rd6+164];
	xor.b32  	%r336, %r336, %r264;
	ld.global.u32 	%r265, [%rd6+168];
	xor.b32  	%r335, %r335, %r265;
	ld.global.u32 	%r266, [%rd6+172];
	xor.b32  	%r334, %r334, %r266;
	ld.global.u32 	%r267, [%rd6+176];
	xor.b32  	%r333, %r333, %r267;
$L__BB2_24:
	and.b32  	%r269, %r203, 512;
	setp.eq.s32 	%p13, %r269, 0;
	@%p13 bra 	$L__BB2_26;
	ld.global.u32 	%r270, [%rd6+180];
	xor.b32  	%r337, %r337, %r270;
	ld.global.u32 	%r271, [%rd6+184];
	xor.b32  	%r336, %r336, %r271;
	ld.global.u32 	%r272, [%rd6+188];
	xor.b32  	%r335, %r335, %r272;
	ld.global.u32 	%r273, [%rd6+192];
	xor.b32  	%r334, %r334, %r273;
	ld.global.u32 	%r274, [%rd6+196];
	xor.b32  	%r333, %r333, %r274;
$L__BB2_26:
	and.b32  	%r276, %r203, 1024;
	setp.eq.s32 	%p14, %r276, 0;
	@%p14 bra 	$L__BB2_28;
	ld.global.u32 	%r277, [%rd6+200];
	xor.b32  	%r337, %r337, %r277;
	ld.global.u32 	%r278, [%rd6+204];
	xor.b32  	%r336, %r336, %r278;
	ld.global.u32 	%r279, [%rd6+208];
	xor.b32  	%r335, %r335, %r279;
	ld.global.u32 	%r280, [%rd6+212];
	xor.b32  	%r334, %r334, %r280;
	ld.global.u32 	%r281, [%rd6+216];
	xor.b32  	%r333, %r333, %r281;
$L__BB2_28:
	and.b32  	%r283, %r203, 2048;
	setp.eq.s32 	%p15, %r283, 0;
	@%p15 bra 	$L__BB2_30;
	ld.global.u32 	%r284, [%rd6+220];
	xor.b32  	%r337, %r337, %r284;
	ld.global.u32 	%r285, [%rd6+224];
	xor.b32  	%r336, %r336, %r285;
	ld.global.u32 	%r286, [%rd6+228];
	xor.b32  	%r335, %r335, %r286;
	ld.global.u32 	%r287, [%rd6+232];
	xor.b32  	%r334, %r334, %r287;
	ld.global.u32 	%r288, [%rd6+236];
	xor.b32  	%r333, %r333, %r288;
$L__BB2_30:
	and.b32  	%r290, %r203, 4096;
	setp.eq.s32 	%p16, %r290, 0;
	@%p16 bra 	$L__BB2_32;
	ld.global.u32 	%r291, [%rd6+240];
	xor.b32  	%r337, %r337, %r291;
	ld.global.u32 	%r292, [%rd6+244];
	xor.b32  	%r336, %r336, %r292;
	ld.global.u32 	%r293, [%rd6+248];
	xor.b32  	%r335, %r335, %r293;
	ld.global.u32 	%r294, [%rd6+252];
	xor.b32  	%r334, %r334, %r294;
	ld.global.u32 	%r295, [%rd6+256];
	xor.b32  	%r333, %r333, %r295;
$L__BB2_32:
	and.b32  	%r297, %r203, 8192;
	setp.eq.s32 	%p17, %r297, 0;
	@%p17 bra 	$L__BB2_34;
	ld.global.u32 	%r298, [%rd6+260];
	xor.b32  	%r337, %r337, %r298;
	ld.global.u32 	%r299, [%rd6+264];
	xor.b32  	%r336, %r336, %r299;
	ld.global.u32 	%r300, [%rd6+268];
	xor.b32  	%r335, %r335, %r300;
	ld.global.u32 	%r301, [%rd6+272];
	xor.b32  	%r334, %r334, %r301;
	ld.global.u32 	%r302, [%rd6+276];
	xor.b32  	%r333, %r333, %r302;
$L__BB2_34:
	and.b32  	%r304, %r203, 16384;
	setp.eq.s32 	%p18, %r304, 0;
	@%p18 bra 	$L__BB2_36;
	ld.global.u32 	%r305, [%rd6+280];
	xor.b32  	%r337, %r337, %r305;
	ld.global.u32 	%r306, [%rd6+284];
	xor.b32  	%r336, %r336, %r306;
	ld.global.u32 	%r307, [%rd6+288];
	xor.b32  	%r335, %r335, %r307;
	ld.global.u32 	%r308, [%rd6+292];
	xor.b32  	%r334, %r334, %r308;
	ld.global.u32 	%r309, [%rd6+296];
	xor.b32  	%r333, %r333, %r309;
$L__BB2_36:
	and.b32  	%r311, %r203, 32768;
	setp.eq.s32 	%p19, %r311, 0;
	@%p19 bra 	$L__BB2_38;
	ld.global.u32 	%r312, [%rd6+300];
	xor.b32  	%r337, %r337, %r312;
	ld.global.u32 	%r313, [%rd6+304];
	xor.b32  	%r336, %r336, %r313;
	ld.global.u32 	%r314, [%rd6+308];
	xor.b32  	%r335, %r335, %r314;
	ld.global.u32 	%r315, [%rd6+312];
	xor.b32  	%r334, %r334, %r315;
	ld.global.u32 	%r316, [%rd6+316];
	xor.b32  	%r333, %r333, %r316;
$L__BB2_38:
	add.s32 	%r332, %r332, 16;
	setp.ne.s32 	%p20, %r332, 32;
	@%p20 bra 	$L__BB2_6;
	mad.lo.s32 	%r317, %r326, -31, %r11;
	add.s32 	%r326, %r317, 1;
	setp.ne.s32 	%p21, %r326, 5;
	@%p21 bra 	$L__BB2_5;
	st.global.u32 	[%rd2+4], %r337;
	st.global.u32 	[%rd2+8], %r336;
	st.global.u32 	[%rd2+12], %r335;
	st.global.u32 	[%rd2+16], %r334;
	st.global.u32 	[%rd2+20], %r333;
	add.s32 	%r320, %r320, 1;
	setp.lt.u32 	%p22, %r320, %r2;
	@%p22 bra 	$L__BB2_4;
$L__BB2_41:
	shr.u64 	%rd7, %rd18, 2;
	add.s32 	%r319, %r319, 1;
	setp.gt.u64 	%p23, %rd18, 3;
	mov.u64 	%rd18, %rd7;
	@%p23 bra 	$L__BB2_2;
$L__BB2_42:
	mov.b32 	%r318, 0;
	st.global.v2.u32 	[%rd2+24], {%r318, %r318};
	st.global.u32 	[%rd2+32], %r318;
	mov.b64 	%rd17, 0;
	st.global.u64 	[%rd2+40], %rd17;
	ret;

}
	// .globl	_Z16dotProduct_floatPfS_S_
.visible .entry _Z16dotProduct_floatPfS_S_(
	.param .u64 .ptr .align 1 _Z16dotProduct_floatPfS_S__param_0,
	.param .u64 .ptr .align 1 _Z16dotProduct_floatPfS_S__param_1,
	.param .u64 .ptr .align 1 _Z16dotProduct_floatPfS_S__param_2
)
{
	.reg .pred 	%p<7>;
	.reg .b32 	%r<30>;
	.reg .b32 	%f<32>;
	.reg .b64 	%rd<20>;

	ld.param.u64 	%rd4, [_Z16dotProduct_floatPfS_S__param_0];
	ld.param.u64 	%rd5, [_Z16dotProduct_floatPfS_S__param_1];
	ld.param.u64 	%rd3, [_Z16dotProduct_floatPfS_S__param_2];
	cvta.to.global.u64 	%rd1, %rd5;
	cvta.to.global.u64 	%rd2, %rd4;
	mov.u32 	%r12, %tid.x;
	mov.u32 	%r13, %ctaid.x;
	mov.u32 	%r14, %ntid.x;
	mad.lo.s32 	%r28, %r13, %r14, %r12;
	mov.u32 	%r15, %nctaid.x;
	mul.lo.s32 	%r2, %r14, %r15;
	setp.gt.s32 	%p1, %r28, 3;
	mov.f32 	%f31, 0f00000000;
	@%p1 bra 	$L__BB3_7;
	add.s32 	%r16, %r28, %r2;
	max.s32 	%r17, %r16, 4;
	setp.lt.s32 	%p2, %r16, 4;
	selp.u32 	%r18, 1, 0, %p2;
	add.s32 	%r19, %r16, %r18;
	sub.s32 	%r20, %r17, %r19;
	div.u32 	%r21, %r20, %r2;
	add.s32 	%r3, %r21, %r18;
	and.b32  	%r22, %r3, 3;
	setp.eq.s32 	%p3, %r22, 3;
	mov.f32 	%f31, 0f00000000;
	@%p3 bra 	$L__BB3_4;
	add.s32 	%r23, %r3, 1;
	and.b32  	%r24, %r23, 3;
	neg.s32 	%r26, %r24;
	mov.f32 	%f31, 0f00000000;
$L__BB3_3:
	.pragma "nounroll";
	mul.wide.s32 	%rd6, %r28, 4;
	add.s64 	%rd7, %rd1, %rd6;
	add.s64 	%rd8, %rd2, %rd6;
	ld.global.f32 	%f12, [%rd8];
	ld.global.f32 	%f13, [%rd7];
	fma.rn.f32 	%f31, %f12, %f13, %f31;
	add.s32 	%r28, %r28, %r2;
	add.s32 	%r26, %r26, 1;
	setp.ne.s32 	%p4, %r26, 0;
	@%p4 bra 	$L__BB3_3;
$L__BB3_4:
	setp.lt.u32 	%p5, %r3, 3;
	@%p5 bra 	$L__BB3_7;
	mul.wide.s32 	%rd12, %r2, 4;
	shl.b32 	%r25, %r2, 2;
$L__BB3_6:
	mul.wide.s32 	%rd9, %r28, 4;
	add.s64 	%rd10, %rd2, %rd9;
	ld.global.f32 	%f14, [%rd10];
	add.s64 	%rd11, %rd1, %rd9;
	ld.global.f32 	%f15, [%rd11];
	fma.rn.f32 	%f16, %f14, %f15, %f31;
	add.s64 	%rd13, %rd10, %rd12;
	ld.global.f32 	%f17, [%rd13];
	add.s64 	%rd14, %rd11, %rd12;
	ld.global.f32 	%f18, [%rd14];
	fma.rn.f32 	%f19, %f17, %f18, %f16;
	add.s64 	%rd15, %rd13, %rd12;
	ld.global.f32 	%f20, [%rd15];
	add.s64 	%rd16, %rd14, %rd12;
	ld.global.f32 	%f21, [%rd16];
	fma.rn.f32 	%f22, %f20, %f21, %f19;
	add.s64 	%rd17, %rd15, %rd12;
	ld.global.f32 	%f23, [%rd17];
	add.s64 	%rd18, %rd16, %rd12;
	ld.global.f32 	%f24, [%rd18];
	fma.rn.f32 	%f31, %f23, %f24, %f22;
	add.s32 	%r28, %r25, %r28;
	setp.lt.s32 	%p6, %r28, 4;
	@%p6 bra 	$L__BB3_6;
$L__BB3_7:
	cvta.to.global.u64 	%rd19, %rd3;
	ld.global.f32 	%f25, [%rd19];
	add.f32 	%f26, %f31, %f25;
	st.global.f32 	[%rd19], %f26;
	ret;

}
	// .globl	_Z17dotProduct_doublePdS_S_
.visible .entry _Z17dotProduct_doublePdS_S_(
	.param .u64 .ptr .align 1 _Z17dotProduct_doublePdS_S__param_0,
	.param .u64 .ptr .align 1 _Z17dotProduct_doublePdS_S__param_1,
	.param .u64 .ptr .align 1 _Z17dotProduct_doublePdS_S__param_2
)
{
	.reg .pred 	%p<7>;
	.reg .b32 	%r<30>;
	.reg .b64 	%rd<20>;
	.reg .b64 	%fd<32>;

	ld.param.u64 	%rd4, [_Z17dotProduct_doublePdS_S__param_0];
	ld.param.u64 	%rd5, [_Z17dotProduct_doublePdS_S__param_1];
	ld.param.u64 	%rd3, [_Z17dotProduct_doublePdS_S__param_2];
	cvta.to.global.u64 	%rd1, %rd5;
	cvta.to.global.u64 	%rd2, %rd4;
	mov.u32 	%r12, %tid.x;
	mov.u32 	%r13, %ctaid.x;
	mov.u32 	%r14, %ntid.x;
	mad.lo.s32 	%r28, %r13, %r14, %r12;
	mov.u32 	%r15, %nctaid.x;
	mul.lo.s32 	%r2, %r14, %r15;
	setp.gt.s32 	%p1, %r28, 3;
	mov.f64 	%fd31, 0d0000000000000000;
	@%p1 bra 	$L__BB4_7;
	add.s32 	%r16, %r28, %r2;
	max.s32 	%r17, %r16, 4;
	setp.lt.s32 	%p2, %r16, 4;
	selp.u32 	%r18, 1, 0, %p2;
	add.s32 	%r19, %r16, %r18;
	sub.s32 	%r20, %r17, %r19;
	div.u32 	%r21, %r20, %r2;
	add.s32 	%r3, %r21, %r18;
	and.b32  	%r22, %r3, 3;
	setp.eq.s32 	%p3, %r22, 3;
	mov.f64 	%fd31, 0d0000000000000000;
	@%p3 bra 	$L__BB4_4;
	add.s32 	%r23, %r3, 1;
	and.b32  	%r24, %r23, 3;
	neg.s32 	%r26, %r24;
	mov.f64 	%fd31, 0d0000000000000000;
$L__BB4_3:
	.pragma "nounroll";
	mul.wide.s32 	%rd6, %r28, 8;
	add.s64 	%rd7, %rd1, %rd6;
	add.s64 	%rd8, %rd2, %rd6;
	ld.global.f64 	%fd12, [%rd8];
	ld.global.f64 	%fd13, [%rd7];
	fma.rn.f64 	%fd31, %fd12, %fd13, %fd31;
	add.s32 	%r28, %r28, %r2;
	add.s32 	%r26, %r26, 1;
	setp.ne.s32 	%p4, %r26, 0;
	@%p4 bra 	$L__BB4_3;
$L__BB4_4:
	setp.lt.u32 	%p5, %r3, 3;
	@%p5 bra 	$L__BB4_7;
	mul.wide.s32 	%rd12, %r2, 8;
	shl.b32 	%r25, %r2, 2;
$L__BB4_6:
	mul.wide.s32 	%rd9, %r28, 8;
	add.s64 	%rd10, %rd2, %rd9;
	ld.global.f64 	%fd14, [%rd10];
	add.s64 	%rd11, %rd1, %rd9;
	ld.global.f64 	%fd15, [%rd11];
	fma.rn.f64 	%fd16, %fd14, %fd15, %fd31;
	add.s64 	%rd13, %rd10, %rd12;
	ld.global.f64 	%fd17, [%rd13];
	add.s64 	%rd14, %rd11, %rd12;
	ld.global.f64 	%fd18, [%rd14];
	fma.rn.f64 	%fd19, %fd17, %fd18, %fd16;
	add.s64 	%rd15, %rd13, %rd12;
	ld.global.f64 	%fd20, [%rd15];
	add.s64 	%rd16, %rd14, %rd12;
	ld.global.f64 	%fd21, [%rd16];
	fma.rn.f64 	%fd22, %fd20, %fd21, %fd19;
	add.s64 	%rd17, %rd15, %rd12;
	ld.global.f64 	%fd23, [%rd17];
	add.s64 	%rd18, %rd16, %rd12;
	ld.global.f64 	%fd24, [%rd18];
	fma.rn.f64 	%fd31, %fd23, %fd24, %fd22;
	add.s32 	%r28, %r25, %r28;
	setp.lt.s32 	%p6, %r28, 4;
	@%p6 bra 	$L__BB4_6;
$L__BB4_7:
	cvta.to.global.u64 	%rd19, %rd3;
	ld.global.f64 	%fd25, [%rd19];
	add.f64 	%fd26, %fd31, %fd25;
	st.global.f64 	[%rd19], %fd26;
	ret;

}
	// .globl	_Z12gram_schmidtPfS_i
.visible .entry _Z12gram_schmidtPfS_i(
	.param .u64 .ptr .align 1 _Z12gram_schmidtPfS_i_param_0,
	.param .u64 .ptr .align 1 _Z12gram_schmidtPfS_i_param_1,
	.param .u32 _Z12gram_schmidtPfS_i_param_2
)
{
	.reg .pred 	%p<39>;
	.reg .b32 	%r<123>;
	.reg .b32 	%f<316>;
	.reg .b64 	%rd<109>;

	ld.param.u64 	%rd15, [_Z12gram_schmidtPfS_i_param_0];
	ld.param.u64 	%rd16, [_Z12gram_schmidtPfS_i_param_1];
	ld.param.u32 	%r71, [_Z12gram_schmidtPfS_i_param_2];
	cvta.to.global.u64 	%rd1, %rd16;
	cvta.to.global.u64 	%rd2, %rd15;
	mov.u32 	%r72, %tid.x;
	mov.u32 	%r73, %ctaid.x;
	mov.u32 	%r74, %ntid.x;
	mad.lo.s32 	%r1, %r73, %r74, %r72;
	setp.ge.s32 	%p1, %r1, %r71;
	@%p1 bra 	$L__BB5_55;
	setp.lt.s32 	%p2, %r1, 1;
	@%p2 bra 	$L__BB5_29;
	mul.lo.s32 	%r2, %r71, %r1;
	setp.lt.s32 	%p3, %r71, 1;
	@%p3 bra 	$L__BB5_29;
	add.s32 	%r3, %r71, -1;
	and.b32  	%r4, %r71, 15;
	and.b32  	%r5, %r71, 7;
	add.s32 	%r6, %r5, -1;
	and.b32  	%r7, %r71, 3;
	and.b32  	%r8, %r71, 2147483632;
	and.b32  	%r9, %r71, 2147483640;
	and.b32  	%r10, %r71, 1;
	neg.s32 	%r11, %r8;
	cvt.u64.u32 	%rd3, %r2;
	mov.b32 	%r100, 0;
$L__BB5_4:
	setp.lt.u32 	%p4, %r71, 16;
	mul.lo.s32 	%r13, %r100, %r71;
	mov.f32 	%f306, 0f00000000;
	mov.b32 	%r107, 0;
	@%p4 bra 	$L__BB5_7;
	shl.b64 	%rd17, %rd3, 2;
	add.s64 	%rd18, %rd17, %rd2;
	add.s64 	%rd107, %rd18, 32;
	mul.wide.u32 	%rd19, %r13, 4;
	add.s64 	%rd20, %rd1, %rd19;
	add.s64 	%rd108, %rd20, 32;
	mov.f32 	%f306, 0f00000000;
	mov.u32 	%r101, %r11;
$L__BB5_6:
	.pragma "nounroll";
	ld.global.f32 	%f32, [%rd108+-32];
	ld.global.f32 	%f33, [%rd107+-32];
	fma.rn.f32 	%f34, %f32, %f33, %f306;
	ld.global.f32 	%f35, [%rd108+-28];
	ld.global.f32 	%f36, [%rd107+-28];
	fma.rn.f32 	%f37, %f35, %f36, %f34;
	ld.global.f32 	%f38, [%rd108+-24];
	ld.global.f32 	%f39, [%rd107+-24];
	fma.rn.f32 	%f40, %f38, %f39, %f37;
	ld.global.f32 	%f41, [%rd108+-20];
	ld.global.f32 	%f42, [%rd107+-20];
	fma.rn.f32 	%f43, %f41, %f42, %f40;
	ld.global.f32 	%f44, [%rd108+-16];
	ld.global.f32 	%f45, [%rd107+-16];
	fma.rn.f32 	%f46, %f44, %f45, %f43;
	ld.global.f32 	%f47, [%rd108+-12];
	ld.global.f32 	%f48, [%rd107+-12];
	fma.rn.f32 	%f49, %f47, %f48, %f46;
	ld.global.f32 	%f50, [%rd108+-8];
	ld.global.f32 	%f51, [%rd107+-8];
	fma.rn.f32 	%f52, %f50, %f51, %f49;
	ld.global.f32 	%f53, [%rd108+-4];
	ld.global.f32 	%f54, [%rd107+-4];
	fma.rn.f32 	%f55, %f53, %f54, %f52;
	ld.global.f32 	%f56, [%rd108];
	ld.global.f32 	%f57, [%rd107];
	fma.rn.f32 	%f58, %f56, %f57, %f55;
	ld.global.f32 	%f59, [%rd108+4];
	ld.global.f32 	%f60, [%rd107+4];
	fma.rn.f32 	%f61, %f59, %f60, %f58;
	ld.global.f32 	%f62, [%rd108+8];
	ld.global.f32 	%f63, [%rd107+8];
	fma.rn.f32 	%f64, %f62, %f63, %f61;
	ld.global.f32 	%f65, [%rd108+12];
	ld.global.f32 	%f66, [%rd107+12];
	fma.rn.f32 	%f67, %f65, %f66, %f64;
	ld.global.f32 	%f68, [%rd108+16];
	ld.global.f32 	%f69, [%rd107+16];
	fma.rn.f32 	%f70, %f68, %f69, %f67;
	ld.global.f32 	%f71, [%rd108+20];
	ld.global.f32 	%f72, [%rd107+20];
	fma.rn.f32 	%f73, %f71, %f72, %f70;
	ld.global.f32 	%f74, [%rd108+24];
	ld.global.f32 	%f75, [%rd107+24];
	fma.rn.f32 	%f76, %f74, %f75, %f73;
	ld.global.f32 	%f77, [%rd108+28];
	ld.global.f32 	%f78, [%rd107+28];
	fma.rn.f32 	%f306, %f77, %f78, %f76;
	add.s32 	%r101, %r101, 16;
	add.s64 	%rd108, %rd108, 64;
	add.s64 	%rd107, %rd107, 64;
	setp.eq.s32 	%p5, %r101, 0;
	mov.u32 	%r107, %r8;
	@%p5 bra 	$L__BB5_7;
	bra.uni 	$L__BB5_6;
$L__BB5_7:
	setp.eq.s32 	%p6, %r4, 0;
	@%p6 bra 	$L__BB5_17;
	add.s32 	%r77, %r4, -1;
	setp.lt.u32 	%p7, %r77, 7;
	@%p7 bra 	$L__BB5_10;
	add.s32 	%r78, %r107, %r13;
	mul.wide.u32 	%rd21, %r78, 4;
	add.s64 	%rd22, %rd1, %rd21;
	ld.global.f32 	%f80, [%rd22];
	add.s32 	%r79, %r107, %r2;
	mul.wide.u32 	%rd23, %r79, 4;
	add.s64 	%rd24, %rd2, %rd23;
	ld.global.f32 	%f81, [%rd24];
	fma.rn.f32 	%f82, %f80, %f81, %f306;
	cvt.u64.u32 	%rd25, %r13;
	cvt.u64.u32 	%rd26, %r107;
	add.s64 	%rd27, %rd26, %rd25;
	shl.b64 	%rd28, %rd27, 2;
	add.s64 	%rd29, %rd1, %rd28;
	ld.global.f32 	%f83, [%rd29+4];
	add.s64 	%rd30, %rd26, %rd3;
	shl.b64 	%rd31, %rd30, 2;
	add.s64 	%rd32, %rd2, %rd31;
	ld.global.f32 	%f84, [%rd32+4];
	fma.rn.f32 	%f85, %f83, %f84, %f82;
	ld.global.f32 	%f86, [%rd29+8];
	ld.global.f32 	%f87, [%rd32+8];
	fma.rn.f32 	%f88, %f86, %f87, %f85;
	ld.global.f32 	%f89, [%rd29+12];
	ld.global.f32 	%f90, [%rd32+12];
	fma.rn.f32 	%f91, %f89, %f90, %f88;
	ld.global.f32 	%f92, [%rd29+16];
	ld.global.f32 	%f93, [%rd32+16];
	fma.rn.f32 	%f94, %f92, %f93, %f91;
	ld.global.f32 	%f95, [%rd29+20];
	ld.global.f32 	%f96, [%rd32+20];
	fma.rn.f32 	%f97, %f95, %f96, %f94;
	ld.global.f32 	%f98, [%rd29+24];
	ld.global.f32 	%f99, [%rd32+24];
	fma.rn.f32 	%f100, %f98, %f99, %f97;
	ld.global.f32 	%f101, [%rd29+28];
	ld.global.f32 	%f102, [%rd32+28];
	fma.rn.f32 	%f306, %f101, %f102, %f100;
	add.s32 	%r107, %r107, 8;
$L__BB5_10:
	setp.eq.s32 	%p8, %r5, 0;
	@%p8 bra 	$L__BB5_17;
	setp.lt.u32 	%p9, %r6, 3;
	@%p9 bra 	$L__BB5_13;
	add.s32 	%r80, %r107, %r13;
	mul.wide.u32 	%rd33, %r80, 4;
	add.s64 	%rd34, %rd1, %rd33;
	ld.global.f32 	%f104, [%rd34];
	add.s32 	%r81, %r107, %r2;
	mul.wide.u32 	%rd35, %r81, 4;
	add.s64 	%rd36, %rd2, %rd35;
	ld.global.f32 	%f105, [%rd36];
	fma.rn.f32 	%f106, %f104, %f105, %f306;
	cvt.u64.u32 	%rd37, %r13;
	cvt.u64.u32 	%rd38, %r107;
	add.s64 	%rd39, %rd38, %rd37;
	shl.b64 	%rd40, %rd39, 2;
	add.s64 	%rd41, %rd1, %rd40;
	ld.global.f32 	%f107, [%rd41+4];
	add.s64 	%rd42, %rd38, %rd3;
	shl.b64 	%rd43, %rd42, 2;
	add.s64 	%rd44, %rd2, %rd43;
	ld.global.f32 	%f108, [%rd44+4];
	fma.rn.f32 	%f109, %f107, %f108, %f106;
	ld.global.f32 	%f110, [%rd41+8];
	ld.global.f32 	%f111, [%rd44+8];
	fma.rn.f32 	%f112, %f110, %f111, %f109;
	ld.global.f32 	%f113, [%rd41+12];
	ld.global.f32 	%f114, [%rd44+12];
	fma.rn.f32 	%f306, %f113, %f114, %f112;
	add.s32 	%r107, %r107, 4;
$L__BB5_13:
	setp.eq.s32 	%p10, %r7, 0;
	@%p10 bra 	$L__BB5_17;
	setp.eq.s32 	%p11, %r7, 1;
	add.s32 	%r82, %r107, %r13;
	mul.wide.u32 	%rd45, %r82, 4;
	add.s64 	%rd46, %rd1, %rd45;
	ld.global.f32 	%f115, [%rd46];
	add.s32 	%r83, %r107, %r2;
	mul.wide.u32 	%rd47, %r83, 4;
	add.s64 	%rd48, %rd2, %rd47;
	ld.global.f32 	%f116, [%rd48];
	fma.rn.f32 	%f306, %f115, %f116, %f306;
	@%p11 bra 	$L__BB5_17;
	setp.eq.s32 	%p12, %r7, 2;
	cvt.u64.u32 	%rd49, %r13;
	cvt.u64.u32 	%rd50, %r107;
	add.s64 	%rd51, %rd50, %rd49;
	shl.b64 	%rd52, %rd51, 2;
	add.s64 	%rd10, %rd1, %rd52;
	ld.global.f32 	%f117, [%rd10+4];
	add.s64 	%rd53, %rd50, %rd3;
	shl.b64 	%rd54, %rd53, 2;
	add.s64 	%rd11, %rd2, %rd54;
	ld.global.f32 	%f118, [%rd11+4];
	fma.rn.f32 	%f306, %f117, %f118, %f306;
	@%p12 bra 	$L__BB5_17;
	ld.global.f32 	%f119, [%rd10+8];
	ld.global.f32 	%f120, [%rd11+8];
	fma.rn.f32 	%f306, %f119, %f120, %f306;
$L__BB5_17:
	setp.lt.u32 	%p13, %r3, 7;
	mov.b32 	%r104, 0;
	@%p13 bra 	$L__BB5_20;
	mov.b32 	%r102, 0;
$L__BB5_19:
	.pragma "nounroll";
	add.s32 	%r86, %r102, %r13;
	mul.wide.u32 	%rd55, %r86, 4;
	add.s64 	%rd56, %rd1, %rd55;
	ld.global.f32 	%f121, [%rd56];
	mul.f32 	%f122, %f306, %f121;
	add.s32 	%r87, %r102, %r2;
	mul.wide.u32 	%rd57, %r87, 4;
	add.s64 	%rd58, %rd2, %rd57;
	ld.global.f32 	%f123, [%rd58];
	sub.f32 	%f124, %f123, %f122;
	st.global.f32 	[%rd58], %f124;
	ld.global.f32 	%f125, [%rd56+4];
	mul.f32 	%f126, %f306, %f125;
	ld.global.f32 	%f127, [%rd58+4];
	sub.f32 	%f128, %f127, %f126;
	st.global.f32 	[%rd58+4], %f128;
	ld.global.f32 	%f129, [%rd56+8];
	mul.f32 	%f130, %f306, %f129;
	ld.global.f32 	%f131, [%rd58+8];
	sub.f32 	%f132, %f131, %f130;
	st.global.f32 	[%rd58+8], %f132;
	ld.global.f32 	%f133, [%rd56+12];
	mul.f32 	%f134, %f306, %f133;
	ld.global.f32 	%f135, [%rd58+12];
	sub.f32 	%f136, %f135, %f134;
	st.global.f32 	[%rd58+12], %f136;
	ld.global.f32 	%f137, [%rd56+16];
	mul.f32 	%f138, %f306, %f137;
	ld.global.f32 	%f139, [%rd58+16];
	sub.f32 	%f140, %f139, %f138;
	st.global.f32 	[%rd58+16], %f140;
	ld.global.f32 	%f141, [%rd56+20];
	mul.f32 	%f142, %f306, %f141;
	ld.global.f32 	%f143, [%rd58+20];
	sub.f32 	%f144, %f143, %f142;
	st.global.f32 	[%rd58+20], %f144;
	ld.global.f32 	%f145, [%rd56+24];
	mul.f32 	%f146, %f306, %f145;
	ld.global.f32 	%f147, [%rd58+24];
	sub.f32 	%f148, %f147, %f146;
	st.global.f32 	[%rd58+24], %f148;
	ld.global.f32 	%f149, [%rd56+28];
	mul.f32 	%f150, %f306, %f149;
	ld.global.f32 	%f151, [%rd58+28];
	sub.f32 	%f152, %f151, %f150;
	st.global.f32 	[%rd58+28], %f152;
	add.s32 	%r102, %r102, 8;
	setp.ne.s32 	%p14, %r102, %r9;
	mov.u32 	%r104, %r9;
	@%p14 bra 	$L__BB5_19;
$L__BB5_20:
	setp.eq.s32 	%p15, %r5, 0;
	@%p15 bra 	$L__BB5_28;
	setp.lt.u32 	%p16, %r6, 3;
	@%p16 bra 	$L__BB5_23;
	add.s32 	%r88, %r104, %r13;
	mul.wide.u32 	%rd59, %r88, 4;
	add.s64 	%rd60, %rd1, %rd59;
	ld.global.f32 	%f153, [%rd60];
	mul.f32 	%f154, %f306, %f153;
	add.s32 	%r89, %r104, %r2;
	mul.wide.u32 	%rd61, %r89, 4;
	add.s64 	%rd62, %rd2, %rd61;
	ld.global.f32 	%f155, [%rd62];
	sub.f32 	%f156, %f155, %f154;
	st.global.f32 	[%rd62], %f156;
	cvt.u64.u32 	%rd63, %r13;
	cvt.u64.u32 	%rd64, %r104;
	add.s64 	%rd65, %rd64, %rd63;
	shl.b64 	%rd66, %rd65, 2;
	add.s64 	%rd67, %rd1, %rd66;
	ld.global.f32 	%f157, [%rd67+4];
	mul.f32 	%f158, %f306, %f157;
	add.s64 	%rd68, %rd64, %rd3;
	shl.b64 	%rd69, %rd68, 2;
	add.s64 	%rd70, %rd2, %rd69;
	ld.global.f32 	%f159, [%rd70+4];
	sub.f32 	%f160, %f159, %f158;
	st.global.f32 	[%rd70+4], %f160;
	ld.global.f32 	%f161, [%rd67+8];
	mul.f32 	%f162, %f306, %f161;
	ld.global.f32 	%f163, [%rd70+8];
	sub.f32 	%f164, %f163, %f162;
	st.global.f32 	[%rd70+8], %f164;
	ld.global.f32 	%f165, [%rd67+12];
	mul.f32 	%f166, %f306, %f165;
	ld.global.f32 	%f167, [%rd70+12];
	sub.f32 	%f168, %f167, %f166;
	st.global.f32 	[%rd70+12], %f168;
	add.s32 	%r104, %r104, 4;
$L__BB5_23:
	setp.eq.s32 	%p17, %r7, 0;
	@%p17 bra 	$L__BB5_28;
	setp.eq.s32 	%p18, %r7, 1;
	@%p18 bra 	$L__BB5_26;
	add.s32 	%r90, %r104, %r13;
	mul.wide.u32 	%rd71, %r90, 4;
	add.s64 	%rd72, %rd1, %rd71;
	ld.global.f32 	%f169, [%rd72];
	mul.f32 	%f170, %f306, %f169;
	add.s32 	%r91, %r104, %r2;
	mul.wide.u32 	%rd73, %r91, 4;
	add.s64 	%rd74, %rd2, %rd73;
	ld.global.f32 	%f171, [%rd74];
	sub.f32 	%f172, %f171, %f170;
	st.global.f32 	[%rd74], %f172;
	cvt.u64.u32 	%rd75, %r13;
	cvt.u64.u32 	%rd76, %r104;
	add.s64 	%rd77, %rd76, %rd75;
	shl.b64 	%rd78, %rd77, 2;
	add.s64 	%rd79, %rd1, %rd78;
	ld.global.f32 	%f173, [%rd79+4];
	mul.f32 	%f174, %f306, %f173;
	add.s64 	%rd80, %rd76, %rd3;
	shl.b64 	%rd81, %rd80, 2;
	add.s64 	%rd82, %rd2, %rd81;
	ld.global.f32 	%f175, [%rd82+4];
	sub.f32 	%f176, %f175, %f174;
	st.global.f32 	[%rd82+4], %f176;
	add.s32 	%r104, %r104, 2;
$L__BB5_26:
	setp.eq.s32 	%p19, %r10, 0;
	@%p19 bra 	$L__BB5_28;
	add.s32 	%r92, %r104, %r13;
	mul.wide.u32 	%rd83, %r92, 4;
	add.s64 	%rd84, %rd1, %rd83;
	ld.global.f32 	%f177, [%rd84];
	mul.f32 	%f178, %f306, %f177;
	add.s32 	%r93, %r104, %r2;
	mul.wide.u32 	%rd85, %r93, 4;
	add.s64 	%rd86, %rd2, %rd85;
	ld.global.f32 	%f179, [%rd86];
	sub.f32 	%f180, %f179, %f178;
	st.global.f32 	[%rd86], %f180;
$L__BB5_28:
	add.s32 	%r100, %r100, 1;
	setp.eq.s32 	%p20, %r100, %r1;
	@%p20 bra 	$L__BB5_29;
	bra.uni 	$L__BB5_4;
$L__BB5_29:
	setp.lt.s32 	%p21, %r71, 1;
	mov.f32 	%f315, 0f00000000;
	@%p21 bra 	$L__BB5_42;
	mul.lo.s32 	%r29, %r71, %r1;
	and.b32  	%r30, %r71, 15;
	setp.lt.u32 	%p22, %r71, 16;
	mov.f32 	%f315, 0f00000000;
	mov.b32 	%r112, 0;
	@%p22 bra 	$L__BB5_33;
	and.b32  	%r112, %r71, 2147483632;
	neg.s32 	%r110, %r112;
	add.s64 	%rd12, %rd2, 32;
	mov.f32 	%f315, 0f00000000;
	mov.u32 	%r109, %r29;
$L__BB5_32:
	.pragma "nounroll";
	mul.wide.s32 	%rd87, %r109, 4;
	add.s64 	%rd88, %rd12, %rd87;
	ld.global.f32 	%f185, [%rd88+-32];
	fma.rn.f32 	%f186, %f185, %f185, %f315;
	ld.global.f32 	%f187, [%rd88+-28];
	fma.rn.f32 	%f188, %f187, %f187, %f186;
	ld.global.f32 	%f189, [%rd88+-24];
	fma.rn.f32 	%f190, %f189, %f189, %f188;
	ld.global.f32 	%f191, [%rd88+-20];
	fma.rn.f32 	%f192, %f191, %f191, %f190;
	ld.global.f32 	%f193, [%rd88+-16];
	fma.rn.f32 	%f194, %f193, %f193, %f192;
	ld.global.f32 	%f195, [%rd88+-12];
	fma.rn.f32 	%f196, %f195, %f195, %f194;
	ld.global.f32 	%f197, [%rd88+-8];
	fma.rn.f32 	%f198, %f197, %f197, %f196;
	ld.global.f32 	%f199, [%rd88+-4];
	fma.rn.f32 	%f200, %f199, %f199, %f198;
	ld.global.f32 	%f201, [%rd88];
	fma.rn.f32 	%f202, %f201, %f201, %f200;
	ld.global.f32 	%f203, [%rd88+4];
	fma.rn.f32 	%f204, %f203, %f203, %f202;
	ld.global.f32 	%f205, [%rd88+8];
	fma.rn.f32 	%f206, %f205, %f205, %f204;
	ld.global.f32 	%f207, [%rd88+12];
	fma.rn.f32 	%f208, %f207, %f207, %f206;
	ld.global.f32 	%f209, [%rd88+16];
	fma.rn.f32 	%f210, %f209, %f209, %f208;
	ld.global.f32 	%f211, [%rd88+20];
	fma.rn.f32 	%f212, %f211, %f211, %f210;
	ld.global.f32 	%f213, [%rd88+24];
	fma.rn.f32 	%f214, %f213, %f213, %f212;
	ld.global.f32 	%f215, [%rd88+28];
	fma.rn.f32 	%f315, %f215, %f215, %f214;
	add.s32 	%r110, %r110, 16;
	add.s32 	%r109, %r109, 16;
	setp.ne.s32 	%p23, %r110, 0;
	@%p23 bra 	$L__BB5_32;
$L__BB5_33:
	setp.eq.s32 	%p24, %r30, 0;
	@%p24 bra 	$L__BB5_42;
	and.b32  	%r38, %r71, 7;
	setp.lt.u32 	%p25, %r30, 8;
	@%p25 bra 	$L__BB5_36;
	add.s32 	%r95, %r112, %r29;
	mul.wide.s32 	%rd89, %r95, 4;
	add.s64 	%rd90, %rd2, %rd89;
	ld.global.f32 	%f217, [%rd90];
	fma.rn.f32 	%f218, %f217, %f217, %f315;
	ld.global.f32 	%f219, [%rd90+4];
	fma.rn.f32 	%f220, %f219, %f219, %f218;
	ld.global.f32 	%f221, [%rd90+8];
	fma.rn.f32 	%f222, %f221, %f221, %f220;
	ld.global.f32 	%f223, [%rd90+12];
	fma.rn.f32 	%f224, %f223, %f223, %f222;
	ld.global.f32 	%f225, [%rd90+16];
	fma.rn.f32 	%f226, %f225, %f225, %f224;
	ld.global.f32 	%f227, [%rd90+20];
	fma.rn.f32 	%f228, %f227, %f227, %f226;
	ld.global.f32 	%f229, [%rd90+24];
	fma.rn.f32 	%f230, %f229, %f229, %f228;
	ld.global.f32 	%f231, [%rd90+28];
	fma.rn.f32 	%f315, %f231, %f231, %f230;
	add.s32 	%r112, %r112, 8;
$L__BB5_36:
	setp.eq.s32 	%p26, %r38, 0;
	@%p26 bra 	$L__BB5_42;
	and.b32  	%r41, %r71, 3;
	setp.lt.u32 	%p27, %r38, 4;
	@%p27 bra 	$L__BB5_39;
	add.s32 	%r96, %r112, %r29;
	mul.wide.s32 	%rd91, %r96, 4;
	add.s64 	%rd92, %rd2, %rd91;
	ld.global.f32 	%f233, [%rd92];
	fma.rn.f32 	%f234, %f233, %f233, %f315;
	ld.global.f32 	%f235, [%rd92+4];
	fma.rn.f32 	%f236, %f235, %f235, %f234;
	ld.global.f32 	%f237, [%rd92+8];
	fma.rn.f32 	%f238, %f237, %f237, %f236;
	ld.global.f32 	%f239, [%rd92+12];
	fma.rn.f32 	%f315, %f239, %f239, %f238;
	add.s32 	%r112, %r112, 4;
$L__BB5_39:
	setp.eq.s32 	%p28, %r41, 0;
	@%p28 bra 	$L__BB5_42;
	add.s32 	%r115, %r112, %r29;
	neg.s32 	%r114, %r41;
$L__BB5_41:
	.pragma "nounroll";
	mul.wide.s32 	%rd93, %r115, 4;
	add.s64 	%rd94, %rd2, %rd93;
	ld.global.f32 	%f240, [%rd94];
	fma.rn.f32 	%f315, %f240, %f240, %f315;
	add.s32 	%r115, %r115, 1;
	add.s32 	%r114, %r114, 1;
	setp.ne.s32 	%p29, %r114, 0;
	@%p29 bra 	$L__BB5_41;
$L__BB5_42:
	setp.lt.s32 	%p30, %r71, 1;
	sqrt.rn.f32 	%f28, %f315;
	@%p30 bra 	$L__BB5_55;
	mul.lo.s32 	%r50, %r71, %r1;
	and.b32  	%r51, %r71, 15;
	setp.lt.u32 	%p31, %r71, 16;
	mov.b32 	%r119, 0;
	@%p31 bra 	$L__BB5_46;
	and.b32  	%r119, %r71, 2147483632;
	neg.s32 	%r117, %r119;
	add.s64 	%rd13, %rd2, 32;
	add.s64 	%rd14, %rd1, 32;
	mov.u32 	%r116, %r50;
$L__BB5_45:
	.pragma "nounroll";
	mul.wide.s32 	%rd95, %r116, 4;
	add.s64 	%rd96, %rd13, %rd95;
	add.s64 	%rd97, %rd14, %rd95;
	ld.global.f32 	%f241, [%rd96+-32];
	div.rn.f32 	%f242, %f241, %f28;
	st.global.f32 	[%rd97+-32], %f242;
	ld.global.f32 	%f243, [%rd96+-28];
	div.rn.f32 	%f244, %f243, %f28;
	st.global.f32 	[%rd97+-28], %f244;
	ld.global.f32 	%f245, [%rd96+-24];
	div.rn.f32 	%f246, %f245, %f28;
	st.global.f32 	[%rd97+-24], %f246;
	ld.global.f32 	%f247, [%rd96+-20];
	div.rn.f32 	%f248, %f247, %f28;
	st.global.f32 	[%rd97+-20], %f248;
	ld.global.f32 	%f249, [%rd96+-16];
	div.rn.f32 	%f250, %f249, %f28;
	st.global.f32 	[%rd97+-16], %f250;
	ld.global.f32 	%f251, [%rd96+-12];
	div.rn.f32 	%f252, %f251, %f28;
	st.global.f32 	[%rd97+-12], %f252;
	ld.global.f32 	%f253, [%rd96+-8];
	div.rn.f32 	%f254, %f253, %f28;
	st.global.f32 	[%rd97+-8], %f254;
	ld.global.f32 	%f255, [%rd96+-4];
	div.rn.f32 	%f256, %f255, %f28;
	st.global.f32 	[%rd97+-4], %f256;
	ld.global.f32 	%f257, [%rd96];
	div.rn.f32 	%f258, %f257, %f28;
	st.global.f32 	[%rd97], %f258;
	ld.global.f32 	%f259, [%rd96+4];
	div.rn.f32 	%f260, %f259, %f28;
	st.global.f32 	[%rd97+4], %f260;
	ld.global.f32 	%f261, [%rd96+8];
	div.rn.f32 	%f262, %f261, %f28;
	st.global.f32 	[%rd97+8], %f262;
	ld.global.f32 	%f263, [%rd96+12];
	div.rn.f32 	%f264, %f263, %f28;
	st.global.f32 	[%rd97+12], %f264;
	ld.global.f32 	%f265, [%rd96+16];
	div.rn.f32 	%f266, %f265, %f28;
	st.global.f32 	[%rd97+16], %f266;
	ld.global.f32 	%f267, [%rd96+20];
	div.rn.f32 	%f268, %f267, %f28;
	st.global.f32 	[%rd97+20], %f268;
	ld.global.f32 	%f269, [%rd96+24];
	div.rn.f32 	%f270, %f269, %f28;
	st.global.f32 	[%rd97+24], %f270;
	ld.global.f32 	%f271, [%rd96+28];
	div.rn.f32 	%f272, %f271, %f28;
	st.global.f32 	[%rd97+28], %f272;
	add.s32 	%r117, %r117, 16;
	add.s32 	%r116, %r116, 16;
	setp.ne.s32 	%p32, %r117, 0;
	@%p32 bra 	$L__BB5_45;
$L__BB5_46:
	setp.eq.s32 	%p33, %r51, 0;
	@%p33 bra 	$L__BB5_55;
	and.b32  	%r59, %r71, 7;
	setp.lt.u32 	%p34, %r51, 8;
	@%p34 bra 	$L__BB5_49;
	add.s32 	%r98, %r119, %r50;
	mul.wide.s32 	%rd98, %r98, 4;
	add.s64 	%rd99, %rd2, %rd98;
	ld.global.f32 	%f273, [%rd99];
	div.rn.f32 	%f274, %f273, %f28;
	add.s64 	%rd100, %rd1, %rd98;
	st.global.f32 	[%rd100], %f274;
	ld.global.f32 	%f275, [%rd99+4];
	div.rn.f32 	%f276, %f275, %f28;
	st.global.f32 	[%rd100+4], %f276;
	ld.global.f32 	%f277, [%rd99+8];
	div.rn.f32 	%f278, %f277, %f28;
	st.global.f32 	[%rd100+8], %f278;
	ld.global.f32 	%f279, [%rd99+12];
	div.rn.f32 	%f280, %f279, %f28;
	st.global.f32 	[%rd100+12], %f280;
	ld.global.f32 	%f281, [%rd99+16];
	div.rn.f32 	%f282, %f281, %f28;
	st.global.f32 	[%rd100+16], %f282;
	ld.global.f32 	%f283, [%rd99+20];
	div.rn.f32 	%f284, %f283, %f28;
	st.global.f32 	[%rd100+20], %f284;
	ld.global.f32 	%f285, [%rd99+24];
	div.rn.f32 	%f286, %f285, %f28;
	st.global.f32 	[%rd100+24], %f286;
	ld.global.f32 	%f287, [%rd99+28];
	div.rn.f32 	%f288, %f287, %f28;
	st.global.f32 	[%rd100+28], %f288;
	add.s32 	%r119, %r119, 8;
$L__BB5_49:
	setp.eq.s32 	%p35, %r59, 0;
	@%p35 bra 	$L__BB5_55;
	and.b32  	%r62, %r71, 3;
	setp.lt.u32 	%p36, %r59, 4;
	@%p36 bra 	$L__BB5_52;
	add.s32 	%r99, %r119, %r50;
	mul.wide.s32 	%rd101, %r99, 4;
	add.s64 	%rd102, %rd2, %rd101;
	ld.global.f32 	%f289, [%rd102];
	div.rn.f32 	%f290, %f289, %f28;
	add.s64 	%rd103, %rd1, %rd101;
	st.global.f32 	[%rd103], %f290;
	ld.global.f32 	%f291, [%rd102+4];
	div.rn.f32 	%f292, %f291, %f28;
	st.global.f32 	[%rd103+4], %f292;
	ld.global.f32 	%f293, [%rd102+8];
	div.rn.f32 	%f294, %f293, %f28;
	st.global.f32 	[%rd103+8], %f294;
	ld.global.f32 	%f295, [%rd102+12];
	div.rn.f32 	%f296, %f295, %f28;
	st.global.f32 	[%rd103+12], %f296;
	add.s32 	%r119, %r119, 4;
$L__BB5_52:
	setp.eq.s32 	%p37, %r62, 0;
	@%p37 bra 	$L__BB5_55;
	add.s32 	%r122, %r119, %r50;
	neg.s32 	%r121, %r62;
$L__BB5_54:
	.pragma "nounroll";
	mul.wide.s32 	%rd104, %r122, 4;
	add.s64 	%rd105, %rd1, %rd104;
	add.s64 	%rd106, %rd2, %rd104;
	ld.global.f32 	%f297, [%rd106];
	div.rn.f32 	%f298, %f297, %f28;
	st.global.f32 	[%rd105], %f298;
	add.s32 	%r122, %r122, 1;
	add.s32 	%r121, %r121, 1;
	setp.ne.s32 	%p38, %r121, 0;
	@%p38 bra 	$L__BB5_54;
$L__BB5_55:
	ret;

}
	// .globl	_Z15matrix_multiplyPfS_S_i
.visible .entry _Z15matrix_multiplyPfS_S_i(
	.param .u64 .ptr .align 1 _Z15matrix_multiplyPfS_S_i_param_0,
	.param .u64 .ptr .align 1 _Z15matrix_multiplyPfS_S_i_param_1,
	.param .u64 .ptr .align 1 _Z15matrix_multiplyPfS_S_i_param_2,
	.param .u32 _Z15matrix_multiplyPfS_S_i_param_3
)
{
	.reg .pred 	%p<10>;
	.reg .b32 	%r<40>;
	.reg .b32 	%f<67>;
	.reg .b64 	%rd<67>;

	ld.param.u64 	%rd14, [_Z15matrix_multiplyPfS_S_i_param_0];
	ld.param.u64 	%rd15, [_Z15matrix_multiplyPfS_S_i_param_1];
	ld.param.u32 	%r18, [_Z15matrix_multiplyPfS_S_i_param_3];
	cvta.to.global.u64 	%rd1, %rd15;
	cvta.to.global.u64 	%rd2, %rd14;
	mov.u32 	%r19, %tid.y;
	mov.u32 	%r20, %ctaid.y;
	mov.u32 	%r21, %ntid.y;
	mad.lo.s32 	%r1, %r20, %r21, %r19;
	mov.u32 	%r22, %tid.x;
	mov.u32 	%r23, %ctaid.x;
	mov.u32 	%r24, %ntid.x;
	mad.lo.s32 	%r2, %r23, %r24, %r22;
	max.s32 	%r25, %r1, %r2;
	setp.ge.s32 	%p1, %r25, %r18;
	@%p1 bra 	$L__BB6_13;
	mul.lo.s32 	%r3, %r18, %r1;
	and.b32  	%r4, %r18, 7;
	setp.lt.u32 	%p2, %r18, 8;
	mov.f32 	%f66, 0f00000000;
	mov.b32 	%r38, 0;
	@%p2 bra 	$L__BB6_4;
	and.b32  	%r38, %r18, 2147483640;
	neg.s32 	%r36, %r38;
	mul.wide.s32 	%rd16, %r18, 4;
	add.s64 	%rd3, %rd1, %rd16;
	shl.b32 	%r7, %r18, 3;
	mul.wide.s32 	%rd17, %r18, 8;
	add.s64 	%rd4, %rd1, %rd17;
	mul.wide.s32 	%rd18, %r18, 12;
	add.s64 	%rd5, %rd1, %rd18;
	mul.wide.s32 	%rd19, %r18, 16;
	add.s64 	%rd6, %rd1, %rd19;
	mul.wide.s32 	%rd20, %r18, 20;
	add.s64 	%rd7, %rd1, %rd20;
	mul.wide.s32 	%rd21, %r18, 24;
	add.s64 	%rd8, %rd1, %rd21;
	mul.wide.s32 	%rd22, %r18, 28;
	add.s64 	%rd9, %rd1, %rd22;
	mul.wide.u32 	%rd23, %r3, 4;
	add.s64 	%rd24, %rd23, %rd2;
	add.s64 	%rd66, %rd24, 16;
	mov.f32 	%f66, 0f00000000;
	mov.u32 	%r35, %r2;
$L__BB6_3:
	.pragma "nounroll";
	mul.wide.s32 	%rd25, %r35, 4;
	add.s64 	%rd26, %rd3, %rd25;
	add.s64 	%rd27, %rd4, %rd25;
	add.s64 	%rd28, %rd5, %rd25;
	add.s64 	%rd29, %rd6, %rd25;
	add.s64 	%rd30, %rd7, %rd25;
	add.s64 	%rd31, %rd8, %rd25;
	add.s64 	%rd32, %rd9, %rd25;
	add.s64 	%rd33, %rd1, %rd25;
	ld.global.f32 	%f16, [%rd66+-16];
	ld.global.f32 	%f17, [%rd33];
	fma.rn.f32 	%f18, %f16, %f17, %f66;
	ld.global.f32 	%f19, [%rd66+-12];
	ld.global.f32 	%f20, [%rd26];
	fma.rn.f32 	%f21, %f19, %f20, %f18;
	ld.global.f32 	%f22, [%rd66+-8];
	ld.global.f32 	%f23, [%rd27];
	fma.rn.f32 	%f24, %f22, %f23, %f21;
	ld.global.f32 	%f25, [%rd66+-4];
	ld.global.f32 	%f26, [%rd28];
	fma.rn.f32 	%f27, %f25, %f26, %f24;
	ld.global.f32 	%f28, [%rd66];
	ld.global.f32 	%f29, [%rd29];
	fma.rn.f32 	%f30, %f28, %f29, %f27;
	ld.global.f32 	%f31, [%rd66+4];
	ld.global.f32 	%f32, [%rd30];
	fma.rn.f32 	%f33, %f31, %f32, %f30;
	ld.global.f32 	%f34, [%rd66+8];
	ld.global.f32 	%f35, [%rd31];
	fma.rn.f32 	%f36, %f34, %f35, %f33;
	ld.global.f32 	%f37, [%rd66+12];
	ld.global.f32 	%f38, [%rd32];
	fma.rn.f32 	%f66, %f37, %f38, %f36;
	add.s32 	%r36, %r36, 8;
	add.s32 	%r35, %r35, %r7;
	add.s64 	%rd66, %rd66, 32;
	setp.ne.s32 	%p3, %r36, 0;
	@%p3 bra 	$L__BB6_3;
$L__BB6_4:
	setp.eq.s32 	%p4, %r4, 0;
	@%p4 bra 	$L__BB6_12;
	and.b32  	%r13, %r18, 3;
	setp.lt.u32 	%p5, %r4, 4;
	@%p5 bra 	$L__BB6_7;
	add.s32 	%r27, %r38, %r3;
	mul.wide.u32 	%rd34, %r27, 4;
	add.s64 	%rd35, %rd2, %rd34;
	ld.global.f32 	%f40, [%rd35];
	mad.lo.s32 	%r28, %r38, %r18, %r2;
	mul.wide.s32 	%rd36, %r28, 4;
	add.s64 	%rd37, %rd1, %rd36;
	ld.global.f32 	%f41, [%rd37];
	fma.rn.f32 	%f42, %f40, %f41, %f66;
	cvt.u64.u32 	%rd38, %r3;
	cvt.u64.u32 	%rd39, %r38;
	add.s64 	%rd40, %rd39, %rd38;
	shl.b64 	%rd41, %rd40, 2;
	add.s64 	%rd42, %rd2, %rd41;
	ld.global.f32 	%f43, [%rd42+4];
	mul.wide.s32 	%rd43, %r18, 4;
	add.s64 	%rd44, %rd37, %rd43;
	ld.global.f32 	%f44, [%rd44];
	fma.rn.f32 	%f45, %f43, %f44, %f42;
	ld.global.f32 	%f46, [%rd42+8];
	add.s64 	%rd45, %rd44, %rd43;
	ld.global.f32 	%f47, [%rd45];
	fma.rn.f32 	%f48, %f46, %f47, %f45;
	ld.global.f32 	%f49, [%rd42+12];
	add.s64 	%rd46, %rd45, %rd43;
	ld.global.f32 	%f50, [%rd46];
	fma.rn.f32 	%f66, %f49, %f50, %f48;
	add.s32 	%r38, %r38, 4;
$L__BB6_7:
	setp.eq.s32 	%p6, %r13, 0;
	@%p6 bra 	$L__BB6_12;
	setp.eq.s32 	%p7, %r13, 1;
	@%p7 bra 	$L__BB6_10;
	add.s32 	%r29, %r38, %r3;
	mul.wide.u32 	%rd47, %r29, 4;
	add.s64 	%rd48, %rd2, %rd47;
	ld.global.f32 	%f52, [%rd48];
	mad.lo.s32 	%r30, %r38, %r18, %r2;
	mul.wide.s32 	%rd49, %r30, 4;
	add.s64 	%rd50, %rd1, %rd49;
	ld.global.f32 	%f53, [%rd50];
	fma.rn.f32 	%f54, %f52, %f53, %f66;
	cvt.u64.u32 	%rd51, %r3;
	cvt.u64.u32 	%rd52, %r38;
	add.s64 	%rd53, %rd52, %rd51;
	shl.b64 	%rd54, %rd53, 2;
	add.s64 	%rd55, %rd2, %rd54;
	ld.global.f32 	%f55, [%rd55+4];
	mul.wide.s32 	%rd56, %r18, 4;
	add.s64 	%rd57, %rd50, %rd56;
	ld.global.f32 	%f56, [%rd57];
	fma.rn.f32 	%f66, %f55, %f56, %f54;
	add.s32 	%r38, %r38, 2;
$L__BB6_10:
	and.b32  	%r31, %r18, 1;
	setp.eq.b32 	%p8, %r31, 1;
	not.pred 	%p9, %p8;
	@%p9 bra 	$L__BB6_12;
	add.s32 	%r32, %r38, %r3;
	mul.wide.u32 	%rd58, %r32, 4;
	add.s64 	%rd59, %rd2, %rd58;
	ld.global.f32 	%f57, [%rd59];
	mad.lo.s32 	%r33, %r38, %r18, %r2;
	mul.wide.s32 	%rd60, %r33, 4;
	add.s64 	%rd61, %rd1, %rd60;
	ld.global.f32 	%f58, [%rd61];
	fma.rn.f32 	%f66, %f57, %f58, %f66;
$L__BB6_12:
	ld.param.u64 	%rd65, [_Z15matrix_multiplyPfS_S_i_param_2];
	add.s32 	%r34, %r3, %r2;
	cvta.to.global.u64 	%rd62, %rd65;
	mul.wide.s32 	%rd63, %r34, 4;
	add.s64 	%rd64, %rd62, %rd63;
	st.global.f32 	[%rd64], %f66;
$L__BB6_13:
	ret;

}
	// .globl	_Z10matrix_addPfS_S_ii
.visible .entry _Z10matrix_addPfS_S_ii(
	.param .u64 .ptr .align 1 _Z10matrix_addPfS_S_ii_param_0,
	.param .u64 .ptr .align 1 _Z10matrix_addPfS_S_ii_param_1,
	.param .u64 .ptr .align 1 _Z10matrix_addPfS_S_ii_param_2,
	.param .u32 _Z10matrix_addPfS_S_ii_param_3,
	.param .u32 _Z10matrix_addPfS_S_ii_param_4
)
{
	.reg .pred 	%p<4>;
	.reg .b32 	%r<12>;
	.reg .b32 	%f<4>;
	.reg .b64 	%rd<11>;

	ld.param.u64 	%rd1, [_Z10matrix_addPfS_S_ii_param_0];
	ld.param.u64 	%rd2, [_Z10matrix_addPfS_S_ii_param_1];
	ld.param.u64 	%rd3, [_Z10matrix_addPfS_S_ii_param_2];
	ld.param.u32 	%r4, [_Z10matrix_addPfS_S_ii_param_3];
	ld.param.u32 	%r3, [_Z10matrix_addPfS_S_ii_param_4];
	mov.u32 	%r5, %tid.y;
	mov.u32 	%r6, %ctaid.y;
	mov.u32 	%r7, %ntid.y;
	mad.lo.s32 	%r1, %r6, %r7, %r5;
	mov.u32 	%r8, %tid.x;
	mov.u32 	%r9, %ctaid.x;
	mov.u32 	%r10, %ntid.x;
	mad.lo.s32 	%r2, %r9, %r10, %r8;
	setp.ge.s32 	%p1, %r1, %r4;
	setp.ge.s32 	%p2, %r2, %r3;
	or.pred  	%p3, %p1, %p2;
	@%p3 bra 	$L__BB7_2;
	cvta.to.global.u64 	%rd4, %rd1;
	cvta.to.global.u64 	%rd5, %rd2;
	cvta.to.global.u64 	%rd6, %rd3;
	mad.lo.s32 	%r11, %r3, %r1, %r2;
	mul.wide.s32 	%rd7, %r11, 4;
	add.s64 	%rd8, %rd4, %rd7;
	ld.global.f32 	%f1, [%rd8];
	add.s64 	%rd9, %rd5, %rd7;
	ld.global.f32 	%f2, [%rd9];
	add.f32 	%f3, %f1, %f2;
	add.s64 	%rd10, %rd6, %rd7;
	st.global.f32 	[%rd10], %f3;
$L__BB7_2:
	ret;

}


// ===== COMPILED SASS (sm_100) =====

	.target	sm_100

	.elftype	@"ET_EXEC"


//--------------------- .note.nv.tkinfo           --------------------------
	.section	.note.nv.tkinfo,"",@"SHT_NOTE"
	.sectionflags	@"SHF_NOTE_NV_TKINFO"
	.tkinfo
        /*0018*/ 	.word	0x00000002
        /*0030*/ 	.string	""
        /*0030*/ 	.string	"ptxas"
        /*0030*/ 	.string	"Cuda compilation tools, release 13.0, V13.0.88"
        /*0030*/ 	.string	"Build cuda_13.0.r13.0/compiler.36424714_0"
        /*0030*/ 	.string	"-arch sm_100 -m 64 "



//--------------------- .note.nv.cuinfo           --------------------------
	.section	.note.nv.cuinfo,"",@"SHT_NOTE"
	.sectionflags	@"SHF_NOTE_NV_CUINFO"
        /*0018*/ 	.short	0x0002
        /*001a*/ 	.short	0x0064
        /*001c*/ 	.short	0x0082
	.zero		2


//--------------------- .nv.info                  --------------------------
	.section	.nv.info,"",@"SHT_CUDA_INFO"
	.align	4


	//----- nvinfo : EIATTR_REGCOUNT
	.align		4
        /*0000*/ 	.byte	0x04, 0x2f
        /*0002*/ 	.short	(.L_10 - .L_9)
	.align		4
.L_9:
        /*0004*/ 	.word	index@(_Z12monteCarloPiPjP17curandStateXORWOW)
        /*0008*/ 	.word	0x0000001a


	//----- nvinfo : EIATTR_FRAME_SIZE
	.align		4
.L_10:
        /*000c*/ 	.byte	0x04, 0x11
        /*000e*/ 	.short	(.L_12 - .L_11)
	.align		4
.L_11:
        /*0010*/ 	.word	index@($__internal_2_$__cuda_sm3x_div_rn_noftz_f32_slowpath)
        /*0014*/ 	.word	0x00000000


	//----- nvinfo : EIATTR_FRAME_SIZE
	.align		4
.L_12:
        /*0018*/ 	.byte	0x04, 0x11
        /*001a*/ 	.short	(.L_14 - .L_13)
	.align		4
.L_13:
        /*001c*/ 	.word	index@(_Z12monteCarloPiPjP17curandStateXORWOW)
        /*0020*/ 	.word	0x00000000


	//----- nvinfo : EIATTR_REGCOUNT
	.align		4
.L_14:
        /*0024*/ 	.byte	0x04, 0x2f
        /*0026*/ 	.short	(.L_16 - .L_15)
	.align		4
.L_15:
        /*0028*/ 	.word	index@(_Z21monteCarloPiOptimizedPjP17curandStateXORWOW)
        /*002c*/ 	.word	0x00000016


	//----- nvinfo : EIATTR_FRAME_SIZE
	.align		4
.L_16:
        /*0030*/ 	.byte	0x04, 0x11
        /*0032*/ 	.short	(.L_18 - .L_17)
	.align		4
.L_17:
        /*0034*/ 	.word	index@(_Z21monteCarloPiOptimizedPjP17curandStateXORWOW)
        /*0038*/ 	.word	0x00000000


	//----- nvinfo : EIATTR_REGCOUNT
	.align		4
.L_18:
        /*003c*/ 	.byte	0x04, 0x2f
        /*003e*/ 	.short	(.L_20 - .L_19)
	.align		4
.L_19:
        /*0040*/ 	.word	index@(_Z12setup_kernelP17curandStateXORWOWm)
        /*0044*/ 	.word	0x0000001f


	//----- nvinfo : EIATTR_FRAME_SIZE
	.align		4
.L_20:
        /*0048*/ 	.byte	0x04, 0x11
        /*004a*/ 	.short	(.L_22 - .L_21)
	.align		4
.L_21:
        /*004c*/ 	.word	index@(_Z12setup_kernelP17curandStateXORWOWm)
        /*0050*/ 	.word	0x00000000


	//----- nvinfo : EIATTR_REGCOUNT
	.align		4
.L_22:
        /*0054*/ 	.byte	0x04, 0x2f
        /*0056*/ 	.short	(.L_24 - .L_23)
	.align		4
.L_23:
        /*0058*/ 	.word	index@(_Z16dotProduct_floatPfS_S_)
        /*005c*/ 	.word	0x00000017


	//----- nvinfo : EIATTR_FRAME_SIZE
	.align		4
.L_24:
        /*0060*/ 	.byte	0x04, 0x11
        /*0062*/ 	.short	(.L_26 - .L_25)
	.align		4
.L_25:
        /*0064*/ 	.word	index@(_Z16dotProduct_floatPfS_S_)
        /*0068*/ 	.word	0x00000000


	//----- nvinfo : EIATTR_REGCOUNT
	.align		4
.L_26:
        /*006c*/ 	.byte	0x04, 0x2f
        /*006e*/ 	.short	(.L_28 - .L_27)
	.align		4
.L_27:
        /*0070*/ 	.word	index@(_Z17dotProduct_doublePdS_S_)
        /*0074*/ 	.word	0x00000020


	//----- nvinfo : EIATTR_FRAME_SIZE
	.align		4
.L_28:
        /*0078*/ 	.byte	0x04, 0x11
        /*007a*/ 	.short	(.L_30 - .L_29)
	.align		4
.L_29:
        /*007c*/ 	.word	index@(_Z17dotProduct_doublePdS_S_)
        /*0080*/ 	.word	0x00000000


	//----- nvinfo : EIATTR_REGCOUNT
	.align		4
.L_30:
        /*0084*/ 	.byte	0x04, 0x2f
        /*0086*/ 	.short	(.L_32 - .L_31)
	.align		4
.L_31:
        /*0088*/ 	.word	index@(_Z12gram_schmidtPfS_i)
        /*008c*/ 	.word	0x0000001f


	//----- nvinfo : EIATTR_FRAME_SIZE
	.align		4
.L_32:
        /*0090*/ 	.byte	0x04, 0x11
        /*0092*/ 	.short	(.L_34 - .L_33)
	.align		4
.L_33:
        /*0094*/ 	.word	index@($__internal_1_$__cuda_sm3x_div_rn_noftz_f32_slowpath)
        /*0098*/ 	.word	0x00000000


	//----- nvinfo : EIATTR_FRAME_SIZE
	.align		4
.L_34:
        /*009c*/ 	.byte	0x04, 0x11
        /*009e*/ 	.short	(.L_36 - .L_35)
	.align		4
.L_35:
        /*00a0*/ 	.word	index@($__internal_0_$__cuda_sm20_sqrt_rn_f32_slowpath)
        /*00a4*/ 	.word	0x00000000


	//----- nvinfo : EIATTR_FRAME_SIZE
	.align		4
.L_36:
        /*00a8*/ 	.byte	0x04, 0x11
        /*00aa*/ 	.short	(.L_38 - .L_37)
	.align		4
.L_37:
        /*00ac*/ 	.word	index@(_Z12gram_schmidtPfS_i)
        /*00b0*/ 	.word	0x00000000


	//----- nvinfo : EIATTR_REGCOUNT
	.align		4
.L_38:
        /*00b4*/ 	.byte	0x04, 0x2f
        /*00b6*/ 	.short	(.L_40 - .L_39)
	.align		4
.L_39:
        /*00b8*/ 	.word	index@(_Z15matrix_multiplyPfS_S_i)
        /*00bc*/ 	.word	0x0000001e


	//----- nvinfo : EIATTR_FRAME_SIZE
	.align		4
.L_40:
        /*00c0*/ 	.byte	0x04, 0x11
        /*00c2*/ 	.short	(.L_42 - .L_41)
	.align		4
.L_41:
        /*00c4*/ 	.word	index@(_Z15matrix_multiplyPfS_S_i)
        /*00c8*/ 	.word	0x00000000


	//----- nvinfo : EIATTR_REGCOUNT
	.align		4
.L_42:
        /*00cc*/ 	.byte	0x04, 0x2f
        /*00ce*/ 	.short	(.L_44 - .L_43)
	.align		4
.L_43:
        /*00d0*/ 	.word	index@(_Z10matrix_addPfS_S_ii)
        /*00d4*/ 	.word	0x0000000c


	//----- nvinfo : EIATTR_FRAME_SIZE
	.align		4
.L_44:
        /*00d8*/ 	.byte	0x04, 0x11
        /*00da*/ 	.short	(.L_46 - .L_45)
	.align		4
.L_45:
        /*00dc*/ 	.word	index@(_Z10matrix_addPfS_S_ii)
        /*00e0*/ 	.word	0x00000000


	//----- nvinfo : EIATTR_MIN_STACK_SIZE
	.align		4
.L_46:
        /*00e4*/ 	.byte	0x04, 0x12
        /*00e6*/ 	.short	(.L_48 - .L_47)
	.align		4
.L_47:
        /*00e8*/ 	.word	index@(_Z10matrix_addPfS_S_ii)
        /*00ec*/ 	.word	0x00000000


	//----- nvinfo : EIATTR_MIN_STACK_SIZE
	.align		4
.L_48:
        /*00f0*/ 	.byte	0x04, 0x12
        /*00f2*/ 	.short	(.L_50 - .L_49)
	.align		4
.L_49:
        /*00f4*/ 	.word	index@(_Z15matrix_multiplyPfS_S_i)
        /*00f8*/ 	.word	0x00000000


	//----- nvinfo : EIATTR_MIN_STACK_SIZE
	.align		4
.L_50:
        /*00fc*/ 	.byte	0x04, 0x12
        /*00fe*/ 	.short	(.L_52 - .L_51)
	.align		4
.L_51:
        /*0100*/ 	.word	index@(_Z12gram_schmidtPfS_i)
        /*0104*/ 	.word	0x00000000


	//----- nvinfo : EIATTR_MIN_STACK_SIZE
	.align		4
.L_52:
        /*0108*/ 	.byte	0x04, 0x12
        /*010a*/ 	.short	(.L_54 - .L_53)
	.align		4
.L_53:
        /*010c*/ 	.word	index@(_Z17dotProduct_doublePdS_S_)
        /*0110*/ 	.word	0x00000000


	//----- nvinfo : EIATTR_MIN_STACK_SIZE
	.align		4
.L_54:
        /*0114*/ 	.byte	0x04, 0x12
        /*0116*/ 	.short	(.L_56 - .L_55)
	.align		4
.L_55:
        /*0118*/ 	.word	index@(_Z16dotProduct_floatPfS_S_)
        /*011c*/ 	.word	0x00000000


	//----- nvinfo : EIATTR_MIN_STACK_SIZE
	.align		4
.L_56:
        /*0120*/ 	.byte	0x04, 0x12
        /*0122*/ 	.short	(.L_58 - .L_57)
	.align		4
.L_57:
        /*0124*/ 	.word	index@(_Z12setup_kernelP17curandStateXORWOWm)
        /*0128*/ 	.word	0x00000000


	//----- nvinfo : EIATTR_MIN_STACK_SIZE
	.align		4
.L_58:
        /*012c*/ 	.byte	0x04, 0x12
        /*012e*/ 	.short	(.L_60 - .L_59)
	.align		4
.L_59:
        /*0130*/ 	.word	index@(_Z21monteCarloPiOptimizedPjP17curandStateXORWOW)
        /*0134*/ 	.word	0x00000000


	//----- nvinfo : EIATTR_MIN_STACK_SIZE
	.align		4
.L_60:
        /*0138*/ 	.byte	0x04, 0x12
        /*013a*/ 	.short	(.L_62 - .L_61)
	.align		4
.L_61:
        /*013c*/ 	.word	index@(_Z12monteCarloPiPjP17curandStateXORWOW)
        /*0140*/ 	.word	0x00000000
.L_62:


//--------------------- .nv.compat                --------------------------
	.section	.nv.compat,"",@"SHT_CUDA_COMPAT_INFO"
	.align	4
        /*0000*/ 	.byte	0x02, 0x09, 0x00, 0x00, 0x02, 0x02, 0x01, 0x00, 0x02, 0x05, 0x05, 0x00, 0x03, 0x07, 0x01, 0x01
        /*0010*/ 	.byte	0x02, 0x03, 0x00, 0x00, 0x02, 0x06, 0x01, 0x00, 0x04, 0x0b, 0x08, 0x00, 0x01, 0x00, 0x00, 0x00
        /*0020*/ 	.byte	0x00, 0x00, 0x00, 0x00


//--------------------- .nv.info._Z10matrix_addPfS_S_ii --------------------------
	.section	.nv.info._Z10matrix_addPfS_S_ii,"",@"SHT_CUDA_INFO"
	.sectionflags	@""
	.align	4


	//----- nvinfo : EIATTR_CUDA_API_VERSION
	.align		4
        /*0000*/ 	.byte	0x04, 0x37
        /*0002*/ 	.short	(.L_64 - .L_63)
.L_63:
        /*0004*/ 	.word	0x00000082


	//----- nvinfo : EIATTR_KPARAM_INFO
	.align		4
.L_64:
        /*0008*/ 	.byte	0x04, 0x17
        /*000a*/ 	.short	(.L_66 - .L_65)
.L_65:
        /*000c*/ 	.word	0x00000000
        /*0010*/ 	.short	0x0004
        /*0012*/ 	.short	0x001c
        /*0014*/ 	.byte	0x00, 0xf0, 0x11, 0x00


	//----- nvinfo : EIATTR_KPARAM_INFO
	.align		4
.L_66:
        /*0018*/ 	.byte	0x04, 0x17
        /*001a*/ 	.short	(.L_68 - .L_67)
.L_67:
        /*001c*/ 	.word	0x00000000
        /*0020*/ 	.short	0x0003
        /*0022*/ 	.short	0x0018
        /*0024*/ 	.byte	0x00, 0xf0, 0x11, 0x00


	//----- nvinfo : EIATTR_KPARAM_INFO
	.align		4
.L_68:
        /*0028*/ 	.byte	0x04, 0x17
        /*002a*/ 	.short	(.L_70 - .L_69)
.L_69:
        /*002c*/ 	.word	0x00000000
        /*0030*/ 	.short	0x0002
        /*0032*/ 	.short	0x0010
        /*0034*/ 	.byte	0x00, 0xf5, 0x21, 0x00


	//----- nvinfo : EIATTR_KPARAM_INFO
	.align		4
.L_70:
        /*0038*/ 	.byte	0x04, 0x17
        /*003a*/ 	.short	(.L_72 - .L_71)
.L_71:
        /*003c*/ 	.word	0x00000000
        /*0040*/ 	.short	0x0001
        /*0042*/ 	.short	0x0008
        /*0044*/ 	.byte	0x00, 0xf5, 0x21, 0x00


	//----- nvinfo : EIATTR_KPARAM_INFO
	.align		4
.L_72:
        /*0048*/ 	.byte	0x04, 0x17
        /*004a*/ 	.short	(.L_74 - .L_73)
.L_73:
        /*004c*/ 	.word	0x00000000
        /*0050*/ 	.short	0x0000
        /*0052*/ 	.short	0x0000
        /*0054*/ 	.byte	0x00, 0xf5, 0x21, 0x00


	//----- nvinfo : EIATTR_SPARSE_MMA_MASK
	.align		4
.L_74:
        /*0058*/ 	.byte	0x03, 0x50
        /*005a*/ 	.short	0x0000


	//----- nvinfo : EIATTR_MAXREG_COUNT
	.align		4
        /*005c*/ 	.byte	0x03, 0x1b
        /*005e*/ 	.short	0x00ff


	//----- nvinfo : EIATTR_MERCURY_ISA_VERSION
	.align		4
        /*0060*/ 	.byte	0x03, 0x5f
        /*0062*/ 	.short	0x0101


	//----- nvinfo : EIATTR_VRC_CTA_INIT_COUNT
	.align		4
        /*0064*/ 	.byte	0x02, 0x4a
	.zero		1
	.zero		1


	//----- nvinfo : EIATTR_EXIT_INSTR_OFFSETS
	.align		4
        /*0068*/ 	.byte	0x04, 0x1c
        /*006a*/ 	.short	(.L_76 - .L_75)


	//   ....[0]....
.L_75:
        /*006c*/ 	.word	0x000000c0


	//   ....[1]....
        /*0070*/ 	.word	0x00000190


	//----- nvinfo : EIATTR_CBANK_PARAM_SIZE
	.align		4
.L_76:
        /*0074*/ 	.byte	0x03, 0x19
        /*0076*/ 	.short	0x0020


	//----- nvinfo : EIATTR_PARAM_CBANK
	.align		4
        /*0078*/ 	.byte	0x04, 0x0a
        /*007a*/ 	.short	(.L_78 - .L_77)
	.align		4
.L_77:
        /*007c*/ 	.word	index@(.nv.constant0._Z10matrix_addPfS_S_ii)
        /*0080*/ 	.short	0x0380
        /*0082*/ 	.short	0x0020


	//----- nvinfo : EIATTR_SW_WAR
	.align		4
.L_78:
        /*0084*/ 	.byte	0x04, 0x36
        /*0086*/ 	.short	(.L_80 - .L_79)
.L_79:
        /*0088*/ 	.word	0x00000008
.L_80:


//--------------------- .nv.info._Z15matrix_multiplyPfS_S_i --------------------------
	.section	.nv.info._Z15matrix_multiplyPfS_S_i,"",@"SHT_CUDA_INFO"
	.sectionflags	@""
	.align	4


	//----- nvinfo : EIATTR_CUDA_API_VERSION
	.align		4
        /*0000*/ 	.byte	0x04, 0x37
        /*0002*/ 	.short	(.L_82 - .L_81)
.L_81:
        /*0004*/ 	.word	0x00000082


	//----- nvinfo : EIATTR_KPARAM_INFO
	.align		4
.L_82:
        /*0008*/ 	.byte	0x04, 0x17
        /*000a*/ 	.short	(.L_84 - .L_83)
.L_83:
        /*000c*/ 	.word	0x00000000
        /*0010*/ 	.short	0x0003
        /*0012*/ 	.short	0x0018
        /*0014*/ 	.byte	0x00, 0xf0, 0x11, 0x00


	//----- nvinfo : EIATTR_KPARAM_INFO
	.align		4
.L_84:
        /*0018*/ 	.byte	0x04, 0x17
        /*001a*/ 	.short	(.L_86 - .L_85)
.L_85:
        /*001c*/ 	.word	0x00000000
        /*0020*/ 	.short	0x0002
        /*0022*/ 	.short	0x0010
        /*0024*/ 	.byte	0x00, 0xf5, 0x21, 0x00


	//----- nvinfo : EIATTR_KPARAM_INFO
	.align		4
.L_86:
        /*0028*/ 	.byte	0x04, 0x17
        /*002a*/ 	.short	(.L_88 - .L_87)
.L_87:
        /*002c*/ 	.word	0x00000000
        /*0030*/ 	.short	0x0001
        /*0032*/ 	.short	0x0008
        /*0034*/ 	.byte	0x00, 0xf5, 0x21, 0x00


	//----- nvinfo : EIATTR_KPARAM_INFO
	.align		4
.L_88:
        /*0038*/ 	.byte	0x04, 0x17
        /*003a*/ 	.short	(.L_90 - .L_89)
.L_89:
        /*003c*/ 	.word	0x00000000
        /*0040*/ 	.short	0x0000
        /*0042*/ 	.short	0x0000
        /*0044*/ 	.byte	0x00, 0xf5, 0x21, 0x00


	//----- nvinfo : EIATTR_SPARSE_MMA_MASK
	.align		4
.L_90:
        /*0048*/ 	.byte	0x03, 0x50
        /*004a*/ 	.short	0x0000


	//----- nvinfo : EIATTR_MAXREG_COUNT
	.align		4
        /*004c*/ 	.byte	0x03, 0x1b
        /*004e*/ 	.short	0x00ff


	//----- nvinfo : EIATTR_MERCURY_ISA_VERSION
	.align		4
        /*0050*/ 	.byte	0x03, 0x5f
        /*0052*/ 	.short	0x0101


	//----- nvinfo : EIATTR_VRC_CTA_INIT_COUNT
	.align		4
        /*0054*/ 	.byte	0x02, 0x4a
	.zero		1
	.zero		1


	//----- nvinfo : EIATTR_EXIT_INSTR_OFFSETS
	.align		4
        /*0058*/ 	.byte	0x04, 0x1c
        /*005a*/ 	.short	(.L_92 - .L_91)


	//   ....[0]....
.L_91:
        /*005c*/ 	.word	0x000000c0


	//   ....[1]....
        /*0060*/ 	.word	0x00000a90


	//----- nvinfo : EIATTR_CBANK_PARAM_SIZE
	.align		4
.L_92:
        /*0064*/ 	.byte	0x03, 0x19
        /*0066*/ 	.short	0x001c


	//----- nvinfo : EIATTR_PARAM_CBANK
	.align		4
        /*0068*/ 	.byte	0x04, 0x0a
        /*006a*/ 	.short	(.L_94 - .L_93)
	.align		4
.L_93:
        /*006c*/ 	.word	index@(.nv.constant0._Z15matrix_multiplyPfS_S_i)
        /*0070*/ 	.short	0x0380
        /*0072*/ 	.short	0x001c


	//----- nvinfo : EIATTR_SW_WAR
	.align		4
.L_94:
        /*0074*/ 	.byte	0x04, 0x36
        /*0076*/ 	.short	(.L_96 - .L_95)
.L_95:
        /*0078*/ 	.word	0x00000008
.L_96:


//--------------------- .nv.info._Z12gram_schmidtPfS_i --------------------------
	.section	.nv.info._Z12gram_schmidtPfS_i,"",@"SHT_CUDA_INFO"
	.sectionflags	@""
	.align	4


	//----- nvinfo : EIATTR_CUDA_API_VERSION
	.align		4
        /*0000*/ 	.byte	0x04, 0x37
        /*0002*/ 	.short	(.L_98 - .L_97)
.L_97:
        /*0004*/ 	.word	0x00000082


	//----- nvinfo : EIATTR_KPARAM_INFO
	.align		4
.L_98:
        /*0008*/ 	.byte	0x04, 0x17
        /*000a*/ 	.short	(.L_100 - .L_99)
.L_99:
        /*000c*/ 	.word	0x00000000
        /*0010*/ 	.short	0x0002
        /*0012*/ 	.short	0x0010
        /*0014*/ 	.byte	0x00, 0xf0, 0x11, 0x00


	//----- nvinfo : EIATTR_KPARAM_INFO
	.align		4
.L_100:
        /*0018*/ 	.byte	0x04, 0x17
        /*001a*/ 	.short	(.L_102 - .L_101)
.L_101:
        /*001c*/ 	.word	0x00000000
        /*0020*/ 	.short	0x0001
        /*0022*/ 	.short	0x0008
        /*0024*/ 	.byte	0x00, 0xf5, 0x21, 0x00


	//----- nvinfo : EIATTR_KPARAM_INFO
	.align		4
.L_102:
        /*0028*/ 	.byte	0x04, 0x17
        /*002a*/ 	.short	(.L_104 - .L_103)
.L_103:
        /*002c*/ 	.word	0x00000000
        /*0030*/ 	.short	0x0000
        /*0032*/ 	.short	0x0000
        /*0034*/ 	.byte	0x00, 0xf5, 0x21, 0x00


	//----- nvinfo : EIATTR_SPARSE_MMA_MASK
	.align		4
.L_104:
        /*0038*/ 	.byte	0x03, 0x50
        /*003a*/ 	.short	0x0000


	//----- nvinfo : EIATTR_MAXREG_COUNT
	.align		4
        /*003c*/ 	.byte	0x03, 0x1b
        /*003e*/ 	.short	0x00ff


	//----- nvinfo : EIATTR_MERCURY_ISA_VERSION
	.align		4
        /*0040*/ 	.byte	0x03, 0x5f
        /*0042*/ 	.short	0x0101


	//----- nvinfo : EIATTR_VRC_CTA_INIT_COUNT
	.align		4
        /*0044*/ 	.byte	0x02, 0x4a
	.zero		1
	.zero		1


	//----- nvinfo : EIATTR_EXIT_INSTR_OFFSETS
	.align		4
        /*0048*/ 	.byte	0x04, 0x1c
        /*004a*/ 	.short	(.L_106 - .L_105)


	//   ....[0]....
.L_105:
        /*004c*/ 	.word	0x00000080


	//   ....[1]....
        /*0050*/ 	.word	0x00001d10


	//   ....[2]....
        /*0054*/ 	.word	0x00002e20


	//   ....[3]....
        /*0058*/ 	.word	0x000036a0


	//   ....[4]....
        /*005c*/ 	.word	0x00003b40


	//   ....[5]....
        /*0060*/ 	.word	0x00003ce0


	//----- nvinfo : EIATTR_CRS_STACK_SIZE
	.align		4
.L_106:
        /*0064*/ 	.byte	0x04, 0x1e
        /*0066*/ 	.short	(.L_108 - .L_107)
.L_107:
        /*0068*/ 	.word	0x00000000


	//----- nvinfo : EIATTR_CBANK_PARAM_SIZE
	.align		4
.L_108:
        /*006c*/ 	.byte	0x03, 0x19
        /*006e*/ 	.short	0x0014


	//----- nvinfo : EIATTR_PARAM_CBANK
	.align		4
        /*0070*/ 	.byte	0x04, 0x0a
        /*0072*/ 	.short	(.L_110 - .L_109)
	.align		4
.L_109:
        /*0074*/ 	.word	index@(.nv.constant0._Z12gram_schmidtPfS_i)
        /*0078*/ 	.short	0x0380
        /*007a*/ 	.short	0x0014


	//----- nvinfo : EIATTR_SW_WAR
	.align		4
.L_110:
        /*007c*/ 	.byte	0x04, 0x36
        /*007e*/ 	.short	(.L_112 - .L_111)
.L_111:
        /*0080*/ 	.word	0x00000008
.L_112:


//--------------------- .nv.info._Z17dotProduct_doublePdS_S_ --------------------------
	.section	.nv.info._Z17dotProduct_doublePdS_S_,"",@"SHT_CUDA_INFO"
	.sectionflags	@""
	.align	4


	//----- nvinfo : EIATTR_CUDA_API_VERSION
	.align		4
        /*0000*/ 	.byte	0x04, 0x37
        /*0002*/ 	.short	(.L_114 - .L_113)
.L_113:
        /*0004*/ 	.word	0x00000082


	//----- nvinfo : EIATTR_KPARAM_INFO
	.align		4
.L_114:
        /*0008*/ 	.byte	0x04, 0x17
        /*000a*/ 	.short	(.L_116 - .L_115)
.L_115:
        /*000c*/ 	.word	0x00000000
        /*0010*/ 	.short	0x0002
        /*0012*/ 	.short	0x0010
        /*0014*/ 	.byte	0x00, 0xf5, 0x21, 0x00


	//----- nvinfo : EIATTR_KPARAM_INFO
	.align		4
.L_116:
        /*0018*/ 	.byte	0x04, 0x17
        /*001a*/ 	.short	(.L_118 - .L_117)
.L_117:
        /*001c*/ 	.word	0x00000000
        /*0020*/ 	.short	0x0001
        /*0022*/ 	.short	0x0008
        /*0024*/ 	.byte	0x00, 0xf5, 0x21, 0x00


	//----- nvinfo : EIATTR_KPARAM_INFO
	.align		4
.L_118:
        /*0028*/ 	.byte	0x04, 0x17
        /*002a*/ 	.short	(.L_120 - .L_119)
.L_119:
        /*002c*/ 	.word	0x00000000
        /*0030*/ 	.short	0x0000
        /*0032*/ 	.short	0x0000
        /*0034*/ 	.byte	0x00, 0xf5, 0x21, 0x00


	//----- nvinfo : EIATTR_SPARSE_MMA_MASK
	.align		4
.L_120:
        /*0038*/ 	.byte	0x03, 0x50
        /*003a*/ 	.short	0x0000


	//----- nvinfo : EIATTR_MAXREG_COUNT
	.align		4
        /*003c*/ 	.byte	0x03, 0x1b
        /*003e*/ 	.short	0x00ff


	//----- nvinfo : EIATTR_MERCURY_ISA_VERSION
	.align		4
        /*0040*/ 	.byte	0x03, 0x5f
        /*0042*/ 	.short	0x0101


	//----- nvinfo : EIATTR_VRC_CTA_INIT_COUNT
	.align		4
        /*0044*/ 	.byte	0x02, 0x4a
	.zero		1
	.zero		1


	//----- nvinfo : EIATTR_EXIT_INSTR_OFFSETS
	.align		4
        /*0048*/ 	.byte	0x04, 0x1c
        /*004a*/ 	.short	(.L_122 - .L_121)


	//   ....[0]....
.L_121:
        /*004c*/ 	.word	0x00000590


	//----- nvinfo : EIATTR_CRS_STACK_SIZE
	.align		4
.L_122:
        /*0050*/ 	.byte	0x04, 0x1e
        /*0052*/ 	.short	(.L_124 - .L_123)
.L_123:
        /*0054*/ 	.word	0x00000000


	//----- nvinfo : EIATTR_CBANK_PARAM_SIZE
	.align		4
.L_124:
        /*0058*/ 	.byte	0x03, 0x19
        /*005a*/ 	.short	0x0018


	//----- nvinfo : EIATTR_PARAM_CBANK
	.align		4
        /*005c*/ 	.byte	0x04, 0x0a
        /*005e*/ 	.short	(.L_126 - .L_125)
	.align		4
.L_125:
        /*0060*/ 	.word	index@(.nv.constant0._Z17dotProduct_doublePdS_S_)
        /*0064*/ 	.short	0x0380
        /*0066*/ 	.short	0x0018


	//----- nvinfo : EIATTR_SW_WAR
	.align		4
.L_126:
        /*0068*/ 	.byte	0x04, 0x36
        /*006a*/ 	.short	(.L_128 - .L_127)
.L_127:
        /*006c*/ 	.word	0x00000008
.L_128:


//--------------------- .nv.info._Z16dotProduct_floatPfS_S_ --------------------------
	.section	.nv.info._Z16dotProduct_floatPfS_S_,"",@"SHT_CUDA_INFO"
	.sectionflags	@""
	.align	4


	//----- nvinfo : EIATTR_CUDA_API_VERSION
	.align		4
        /*0000*/ 	.byte	0x04, 0x37
        /*0002*/ 	.short	(.L_130 - .L_129)
.L_129:
        /*0004*/ 	.word	0x00000082


	//----- nvinfo : EIATTR_KPARAM_INFO
	.align		4
.L_130:
        /*0008*/ 	.byte	0x04, 0x17
        /*000a*/ 	.short	(.L_132 - .L_131)
.L_131:
        /*000c*/ 	.word	0x00000000
        /*0010*/ 	.short	0x0002
        /*0012*/ 	.short	0x0010
        /*0014*/ 	.byte	0x00, 0xf5, 0x21, 0x00


	//----- nvinfo : EIATTR_KPARAM_INFO
	.align		4
.L_132:
        /*0018*/ 	.byte	0x04, 0x17
        /*001a*/ 	.short	(.L_134 - .L_133)
.L_133:
        /*001c*/ 	.word	0x00000000
        /*0020*/ 	.short	0x0001
        /*0022*/ 	.short	0x0008
        /*0024*/ 	.byte	0x00, 0xf5, 0x21, 0x00


	//----- nvinfo : EIATTR_KPARAM_INFO
	.align		4
.L_134:
        /*0028*/ 	.byte	0x04, 0x17
        /*002a*/ 	.short	(.L_136 - .L_135)
.L_135:
        /*002c*/ 	.word	0x00000000
        /*0030*/ 	.short	0x0000
        /*0032*/ 	.short	0x0000
        /*0034*/ 	.byte	0x00, 0xf5, 0x21, 0x00


	//----- nvinfo : EIATTR_SPARSE_MMA_MASK
	.align		4
.L_136:
        /*0038*/ 	.byte	0x03, 0x50
        /*003a*/ 	.short	0x0000


	//----- nvinfo : EIATTR_MAXREG_COUNT
	.align		4
        /*003c*/ 	.byte	0x03, 0x1b
        /*003e*/ 	.short	0x00ff


	//----- nvinfo : EIATTR_MERCURY_ISA_VERSION
	.align		4
        /*0040*/ 	.byte	0x03, 0x5f
        /*0042*/ 	.short	0x0101


	//----- nvinfo : EIATTR_VRC_CTA_INIT_COUNT
	.align		4
        /*0044*/ 	.byte	0x02, 0x4a
	.zero		1
	.zero		1


	//----- nvinfo : EIATTR_EXIT_INSTR_OFFSETS
	.align		4
        /*0048*/ 	.byte	0x04, 0x1c
        /*004a*/ 	.short	(.L_138 - .L_137)


	//   ....[0]....
.L_137:
        /*004c*/ 	.word	0x00000590


	//----- nvinfo : EIATTR_CRS_STACK_SIZE
	.align		4
.L_138:
        /*0050*/ 	.byte	0x04, 0x1e
        /*0052*/ 	.short	(.L_140 - .L_139)
.L_139:
        /*0054*/ 	.word	0x00000000


	//----- nvinfo : EIATTR_CBANK_PARAM_SIZE
	.align		4
.L_140:
        /*0058*/ 	.byte	0x03, 0x19
        /*005a*/ 	.short	0x0018


	//----- nvinfo : EIATTR_PARAM_CBANK
	.align		4
        /*005c*/ 	.byte	0x04, 0x0a
        /*005e*/ 	.short	(.L_142 - .L_141)
	.align		4
.L_141:
        /*0060*/ 	.word	index@(.nv.constant0._Z16dotProduct_floatPfS_S_)
        /*0064*/ 	.short	0x0380
        /*0066*/ 	.short	0x0018


	//----- nvinfo : EIATTR_SW_WAR
	.align		4
.L_142:
        /*0068*/ 	.byte	0x04, 0x36
        /*006a*/ 	.short	(.L_144 - .L_143)
.L_143:
        /*006c*/ 	.word	0x00000008
.L_144:


//--------------------- .nv.info._Z12setup_kernelP17curandStateXORWOWm --------------------------
	.section	.nv.info._Z12setup_kernelP17curandStateXORWOWm,"",@"SHT_CUDA_INFO"
	.sectionflags	@""
	.align	4


	//----- nvinfo : EIATTR_CUDA_API_VERSION
	.align		4
        /*0000*/ 	.byte	0x04, 0x37
        /*0002*/ 	.short	(.L_146 - .L_145)
.L_145:
        /*0004*/ 	.word	0x00000082


	//----- nvinfo : EIATTR_KPARAM_INFO
	.align		4
.L_146:
        /*0008*/ 	.byte	0x04, 0x17
        /*000a*/ 	.short	(.L_148 - .L_147)
.L_147:
        /*000c*/ 	.word	0x00000000
        /*0010*/ 	.short	0x0001
        /*0012*/ 	.short	0x0008
        /*0014*/ 	.byte	0x00, 0xf0, 0x21, 0x00


	//----- nvinfo : EIATTR_KPARAM_INFO
	.align		4
.L_148:
        /*0018*/ 	.byte	0x04, 0x17
        /*001a*/ 	.short	(.L_150 - .L_149)
.L_149:
        /*001c*/ 	.word	0x00000000
        /*0020*/ 	.short	0x0000
        /*0022*/ 	.short	0x0000
        /*0024*/ 	.byte	0x00, 0xf5, 0x21, 0x00


	//----- nvinfo : EIATTR_SPARSE_MMA_MASK
	.align		4
.L_150:
        /*0028*/ 	.byte	0x03, 0x50
        /*002a*/ 	.short	0x0000


	//----- nvinfo : EIATTR_MAXREG_COUNT
	.align		4
        /*002c*/ 	.byte	0x03, 0x1b
        /*002e*/ 	.short	0x00ff


	//----- nvinfo : EIATTR_MERCURY_ISA_VERSION
	.align		4
        /*0030*/ 	.byte	0x03, 0x5f
        /*0032*/ 	.short	0x0101


	//----- nvinfo : EIATTR_VRC_CTA_INIT_COUNT
	.align		4
        /*0034*/ 	.byte	0x02, 0x4a
	.zero		1
	.zero		1


	//----- nvinfo : EIATTR_EXIT_INSTR_OFFSETS
	.align		4
        /*0038*/ 	.byte	0x04, 0x1c
        /*003a*/ 	.short	(.L_152 - .L_151)


	//   ....[0]....
.L_151:
        /*003c*/ 	.word	0x00000ed0


	//----- nvinfo : EIATTR_CRS_STACK_SIZE
	.align		4
.L_152:
        /*0040*/ 	.byte	0x04, 0x1e
        /*0042*/ 	.short	(.L_154 - .L_153)
.L_153:
        /*0044*/ 	.word	0x00000000


	//----- nvinfo : EIATTR_CBANK_PARAM_SIZE
	.align		4
.L_154:
        /*0048*/ 	.byte	0x03, 0x19
        /*004a*/ 	.short	0x0010


	//----- nvinfo : EIATTR_PARAM_CBANK
	.align		4
        /*004c*/ 	.byte	0x04, 0x0a
        /*004e*/ 	.short	(.L_156 - .L_155)
	.align		4
.L_155:
        /*0050*/ 	.word	index@(.nv.constant0._Z12setup_kernelP17curandStateXORWOWm)
        /*0054*/ 	.short	0x0380
        /*0056*/ 	.short	0x0010


	//----- nvinfo : EIATTR_SW_WAR
	.align		4
.L_156:
        /*0058*/ 	.byte	0x04, 0x36
        /*005a*/ 	.short	(.L_158 - .L_157)
.L_157:
        /*005c*/ 	.word	0x00000008
.L_158:


//--------------------- .nv.info._Z21monteCarloPiOptimizedPjP17curandStateXORWOW --------------------------
	.section	.nv.info._Z21monteCarloPiOptimizedPjP17curandStateXORWOW,"",@"SHT_CUDA_INFO"
	.sectionflags	@""
	.align	4


	//----- nvinfo : EIATTR_CUDA_API_VERSION
	.align		4
        /*0000*/ 	.byte	0x04, 0x37
        /*0002*/ 	.short	(.L_160 - .L_159)
.L_159:
        /*0004*/ 	.word	0x00000082


	//----- nvinfo : EIATTR_KPARAM_INFO
	.align		4
.L_160:
        /*0008*/ 	.byte	0x04, 0x17
        /*000a*/ 	.short	(.L_162 - .L_161)
.L_161:
        /*000c*/ 	.word	0x00000000
        /*0010*/ 	.short	0x0001
        /*0012*/ 	.short	0x0008
        /*0014*/ 	.byte	0x00, 0xf5, 0x21, 0x00


	//----- nvinfo : EIATTR_KPARAM_INFO
	.align		4
.L_162:
        /*0018*/ 	.byte	0x04, 0x17
        /*001a*/ 	.short	(.L_164 - .L_163)
.L_163:
        /*001c*/ 	.word	0x00000000
        /*0020*/ 	.short	0x0000
        /*0022*/ 	.short	0x0000
        /*0024*/ 	.byte	0x00, 0xf5, 0x21, 0x00


	//----- nvinfo : EIATTR_SPARSE_MMA_MASK
	.align		4
.L_164:
        /*0028*/ 	.byte	0x03, 0x50
        /*002a*/ 	.short	0x0000


	//----- nvinfo : EIATTR_MAXREG_COUNT
	.align		4
        /*002c*/ 	.byte	0x03, 0x1b
        /*002e*/ 	.short	0x00ff


	//----- nvinfo : EIATTR_MERCURY_ISA_VERSION
	.align		4
        /*0030*/ 	.byte	0x03, 0x5f
        /*0032*/ 	.short	0x0101


	//----- nvinfo : EIATTR_INT_WARP_WIDE_INSTR_OFFSETS
	.align		4
        /*0034*/ 	.byte	0x04, 0x31
        /*0036*/ 	.short	(.L_166 - .L_165)


	//   ....[0]....
.L_165:
        /*0038*/ 	.word	0x00000770


	//   ....[1]....
        /*003c*/ 	.word	0x00000870


	//----- nvinfo : EIATTR_VRC_CTA_INIT_COUNT
	.align		4
.L_166:
        /*0040*/ 	.byte	0x02, 0x4a
	.zero		1
	.zero		1


	//----- nvinfo : EIATTR_EXIT_INSTR_OFFSETS
	.align		4
        /*0044*/ 	.byte	0x04, 0x1c
        /*0046*/ 	.short	(.L_168 - .L_167)


	//   ....[0]....
.L_167:
        /*0048*/ 	.word	0x000008a0


	//----- nvinfo : EIATTR_CBANK_PARAM_SIZE
	.align		4
.L_168:
        /*004c*/ 	.byte	0x03, 0x19
        /*004e*/ 	.short	0x0010


	//----- nvinfo : EIATTR_PARAM_CBANK
	.align		4
        /*0050*/ 	.byte	0x04, 0x0a
        /*0052*/ 	.short	(.L_170 - .L_169)
	.align		4
.L_169:
        /*0054*/ 	.word	index@(.nv.constant0._Z21monteCarloPiOptimizedPjP17curandStateXORWOW)
        /*0058*/ 	.short	0x0380
        /*005a*/ 	.short	0x0010


	//----- nvinfo : EIATTR_SW_WAR
	.align		4
.L_170:
        /*005c*/ 	.byte	0x04, 0x36
        /*005e*/ 	.short	(.L_172 - .L_171)
.L_171:
        /*0060*/ 	.word	0x00000008
.L_172:


//--------------------- .nv.info._Z12monteCarloPiPjP17curandStateXORWOW --------------------------
	.section	.nv.info._Z12monteCarloPiPjP17curandStateXORWOW,"",@"SHT_CUDA_INFO"
	.sectionflags	@""
	.align	4


	//----- nvinfo : EIATTR_CUDA_API_VERSION
	.align		4
        /*0000*/ 	.byte	0x04, 0x37
        /*0002*/ 	.short	(.L_174 - .L_173)
.L_173:
        /*0004*/ 	.word	0x00000082


	//----- nvinfo : EIATTR_KPARAM_INFO
	.align		4
.L_174:
        /*0008*/ 	.byte	0x04, 0x17
        /*000a*/ 	.short	(.L_176 - .L_175)
.L_175:
        /*000c*/ 	.word	0x00000000
        /*0010*/ 	.short	0x0001
        /*0012*/ 	.short	0x0008
        /*0014*/ 	.byte	0x00, 0xf5, 0x21, 0x00


	//----- nvinfo : EIATTR_KPARAM_INFO
	.align		4
.L_176:
        /*0018*/ 	.byte	0x04, 0x17
        /*001a*/ 	.short	(.L_178 - .L_177)
.L_177:
        /*001c*/ 	.word	0x00000000
        /*0020*/ 	.short	0x0000
        /*0022*/ 	.short	0x0000
        /*0024*/ 	.byte	0x00, 0xf5, 0x21, 0x00


	//----- nvinfo : EIATTR_SPARSE_MMA_MASK
	.align		4
.L_178:
        /*0028*/ 	.byte	0x03, 0x50
        /*002a*/ 	.short	0x0000


	//----- nvinfo : EIATTR_MAXREG_COUNT
	.align		4
        /*002c*/ 	.byte	0x03, 0x1b
        /*002e*/ 	.short	0x00ff


	//----- nvinfo : EIATTR_MERCURY_ISA_VERSION
	.align		4
        /*0030*/ 	.byte	0x03, 0x5f
        /*0032*/ 	.short	0x0101


	//----- nvinfo : EIATTR_INT_WARP_WIDE_INSTR_OFFSETS
	.align		4
        /*0034*/ 	.byte	0x04, 0x31
        /*0036*/ 	.short	(.L_180 - .L_179)


	//   ....[0]....
.L_179:
        /*0038*/ 	.word	0x00000c80


	//   ....[1]....
        /*003c*/ 	.word	0x00000cb0


	//----- nvinfo : EIATTR_VRC_CTA_INIT_COUNT
	.align		4
.L_180:
        /*0040*/ 	.byte	0x02, 0x4a
	.zero		1
	.zero		1


	//----- nvinfo : EIATTR_EXIT_INSTR_OFFSETS
	.align		4
        /*0044*/ 	.byte	0x04, 0x1c
        /*0046*/ 	.short	(.L_182 - .L_181)


	//   ....[0]....
.L_181:
        /*0048*/ 	.word	0x00000cf0


	//----- nvinfo : EIATTR_CRS_STACK_SIZE
	.align		4
.L_182:
        /*004c*/ 	.byte	0x04, 0x1e
        /*004e*/ 	.short	(.L_184 - .L_183)
.L_183:
        /*0050*/ 	.word	0x00000000


	//----- nvinfo : EIATTR_CBANK_PARAM_SIZE
	.align		4
.L_184:
        /*0054*/ 	.byte	0x03, 0x19
        /*0056*/ 	.short	0x0010


	//----- nvinfo : EIATTR_PARAM_CBANK
	.align		4
        /*0058*/ 	.byte	0x04, 0x0a
        /*005a*/ 	.short	(.L_186 - .L_185)
	.align		4
.L_185:
        /*005c*/ 	.word	index@(.nv.constant0._Z12monteCarloPiPjP17curandStateXORWOW)
        /*0060*/ 	.short	0x0380
        /*0062*/ 	.short	0x0010


	//----- nvinfo : EIATTR_SW_WAR
	.align		4
.L_186:
        /*0064*/ 	.byte	0x04, 0x36
        /*0066*/ 	.short	(.L_188 - .L_187)
.L_187:
        /*0068*/ 	.word	0x00000008
.L_188:


//--------------------- .nv.callgraph             --------------------------
	.section	.nv.callgraph,"",@"SHT_CUDA_CALLGRAPH"
	.align	4
	.sectionentsize	8
	.align		4
        /*0000*/ 	.word	0x00000000
	.align		4
        /*0004*/ 	.word	0xffffffff
	.align		4
        /*0008*/ 	.word	0x00000000
	.align		4
        /*000c*/ 	.word	0xfffffffe
	.align		4
        /*0010*/ 	.word	0x00000000
	.align		4
        /*0014*/ 	.word	0xfffffffd
	.align		4
        /*0018*/ 	.word	0x00000000
	.align		4
        /*001c*/ 	.word	0xfffffffc


//--------------------- .nv.constant4             --------------------------
	.section	.nv.constant4,"a",@progbits
	.align	8
	.align		8
.nv.constant4:
        /*0000*/ 	.dword	precalc_xorwow_matrix
	.align		8
        /*0008*/ 	.dword	precalc_xorwow_offset_matrix
	.align		8
        /*0010*/ 	.dword	mrg32k3aM1
	.align		8
        /*0018*/ 	.dword	mrg32k3aM2
	.align		8
        /*0020*/ 	.dword	mrg32k3aM1SubSeq
	.align		8
        /*0028*/ 	.dword	mrg32k3aM2SubSeq
	.align		8
        /*0030*/ 	.dword	mrg32k3aM1Seq
	.align		8
        /*0038*/ 	.dword	mrg32k3aM2Seq


//--------------------- .nv.constant3             --------------------------
	.section	.nv.constant3,"a",@progbits
	.align	8
.nv.constant3:
	.type		__cr_lgamma_table,@object
	.size		__cr_lgamma_table,(.L_8 - __cr_lgamma_table)
__cr_lgamma_table:
        /*0000*/ 	.byte	0x00, 0x00, 0x00, 0x00, 0x00, 0x00, 0x00, 0x00, 0x00, 0x00, 0x00, 0x00, 0x00, 0x00, 0x00, 0x00
        /*0010*/ 	.byte	0xef, 0x39, 0xfa, 0xfe, 0x42, 0x2e, 0xe6, 0x3f, 0x02, 0x20, 0x2a, 0xfa, 0x0b, 0xab, 0xfc, 0x3f
        /*0020*/ 	.byte	0xf9, 0x2c, 0x92, 0x7c, 0xa7, 0x6c, 0x09, 0x40, 0xc9, 0x79, 0x44, 0x3c, 0x64, 0x26, 0x13, 0x40
        /*0030*/ 	.byte	0xca, 0x01, 0xcf, 0x3a, 0x27, 0x51, 0x1a, 0x40, 0x30, 0xcc, 0x2d, 0xf3, 0xe1, 0x0c, 0x21, 0x40
        /*0040*/ 	.byte	0x0d, 0xb7, 0xfc, 0x82, 0x8e, 0x35, 0x25, 0x40
.L_8:


//--------------------- .text._Z10matrix_addPfS_S_ii --------------------------
	.section	.text._Z10matrix_addPfS_S_ii,"ax",@progbits
	.align	128
        .global         _Z10matrix_addPfS_S_ii
        .type           _Z10matrix_addPfS_S_ii,@function
        .size           _Z10matrix_addPfS_S_ii,(.L_x_155 - _Z10matrix_addPfS_S_ii)
        .other          _Z10matrix_addPfS_S_ii,@"STO_CUDA_ENTRY STV_DEFAULT"
_Z10matrix_addPfS_S_ii:
.text._Z10matrix_addPfS_S_ii:
[----:B------:R-:W-:Y:S01]  /*0000*/  LDC R1, c[0x0][0x37c] ;  /* 0x0000df00ff017b82 */ /* 0x000fe20000000800 */
[----:B------:R-:W0:Y:S07]  /*0010*/  S2R R7, SR_TID.X ;  /* 0x0000000000077919 */ /* 0x000e2e0000002100 */
[----:B------:R-:W1:Y:S01]  /*0020*/  LDC R3, c[0x0][0x364] ;  /* 0x0000d900ff037b82 */ /* 0x000e620000000800 */
[----:B------:R-:W2:Y:S01]  /*0030*/  LDCU.64 UR6, c[0x0][0x398] ;  /* 0x00007300ff0677ac */ /* 0x000ea20008000a00 */
[----:B------:R-:W1:Y:S06]  /*0040*/  S2R R0, SR_TID.Y ;  /* 0x0000000000007919 */ /* 0x000e6c0000002200 */
[----:B------:R-:W0:Y:S08]  /*0050*/  S2UR UR5, SR_CTAID.X ;  /* 0x00000000000579c3 */ /* 0x000e300000002500 */
[----:B------:R-:W0:Y:S08]  /*0060*/  LDC R2, c[0x0][0x360] ;  /* 0x0000d800ff027b82 */ /* 0x000e300000000800 */
[----:B------:R-:W1:Y:S01]  /*0070*/  S2UR UR4, SR_CTAID.Y ;  /* 0x00000000000479c3 */ /* 0x000e620000002600 */
[----:B0-----:R-:W-:-:S05]  /*0080*/  IMAD R7, R2, UR5, R7 ;  /* 0x0000000502077c24 */ /* 0x001fca000f8e0207 */
[----:B--2---:R-:W-:Y:S01]  /*0090*/  ISETP.GE.AND P0, PT, R7, UR7, PT ;  /* 0x0000000707007c0c */ /* 0x004fe2000bf06270 */
[----:B-1----:R-:W-:-:S05]  /*00a0*/  IMAD R0, R3, UR4, R0 ;  /* 0x0000000403007c24 */ /* 0x002fca000f8e0200 */
[----:B------:R-:W-:-:S13]  /*00b0*/  ISETP.GE.OR P0, PT, R0, UR6, P0 ;  /* 0x0000000600007c0c */ /* 0x000fda0008706670 */
[----:B------:R-:W-:Y:S05]  /*00c0*/  @P0 EXIT ;  /* 0x000000000000094d */ /* 0x000fea0003800000 */
[----:B------:R-:W0:Y:S01]  /*00d0*/  LDC.64 R2, c[0x0][0x380] ;  /* 0x0000e000ff027b82 */ /* 0x000e220000000a00 */
[----:B------:R-:W1:Y:S01]  /*00e0*/  LDCU.64 UR4, c[0x0][0x358] ;  /* 0x00006b00ff0477ac */ /* 0x000e620008000a00 */
[----:B------:R-:W-:-:S06]  /*00f0*/  IMAD R9, R0, UR7, R7 ;  /* 0x0000000700097c24 */ /* 0x000fcc000f8e0207 */
[----:B------:R-:W2:Y:S08]  /*0100*/  LDC.64 R4, c[0x0][0x388] ;  /* 0x0000e200ff047b82 */ /* 0x000eb00000000a00 */
[----:B------:R-:W3:Y:S01]  /*0110*/  LDC.64 R6, c[0x0][0x390] ;  /* 0x0000e400ff067b82 */ /* 0x000ee20000000a00 */
[----:B0-----:R-:W-:-:S06]  /*0120*/  IMAD.WIDE R2, R9, 0x4, R2 ;  /* 0x0000000409027825 */ /* 0x001fcc00078e0202 */
[----:B-1----:R-:W4:Y:S01]  /*0130*/  LDG.E R2, desc[UR4][R2.64] ;  /* 0x0000000402027981 */ /* 0x002f22000c1e1900 */
[----:B--2---:R-:W-:-:S06]  /*0140*/  IMAD.WIDE R4, R9, 0x4, R4 ;  /* 0x0000000409047825 */ /* 0x004fcc00078e0204 */
[----:B------:R-:W4:Y:S01]  /*0150*/  LDG.E R5, desc[UR4][R4.64] ;  /* 0x0000000404057981 */ /* 0x000f22000c1e1900 */
[----:B---3--:R-:W-:-:S04]  /*0160*/  IMAD.WIDE R6, R9, 0x4, R6 ;  /* 0x0000000409067825 */ /* 0x008fc800078e0206 */
[----:B----4-:R-:W-:-:S05]  /*0170*/  FADD R9, R2, R5 ;  /* 0x0000000502097221 */ /* 0x010fca0000000000 */
[----:B------:R-:W-:Y:S01]  /*0180*/  STG.E desc[UR4][R6.64], R9 ;  /* 0x0000000906007986 */ /* 0x000fe2000c101904 */
[----:B------:R-:W-:Y:S05]  /*0190*/  EXIT ;  /* 0x000000000000794d */ /* 0x000fea0003800000 */
.L_x_0:
[----:B------:R-:W-:-:S00]  /*01a0*/  BRA `(.L_x_0) ;  /* 0xfffffffc00fc7947 */ /* 0x000fc0000383ffff */
[----:B------:R-:W-:-:S00]  /*01b0*/  NOP ;  /* 0x0000000000007918 */ /* 0x000fc00000000000 */
        /* <DEDUP_REMOVED lines=12> */
.L_x_155:


//--------------------- .text._Z15matrix_multiplyPfS_S_i --------------------------
	.section	.text._Z15matrix_multiplyPfS_S_i,"ax",@progbits
	.align	128
        .global         _Z15matrix_multiplyPfS_S_i
        .type           _Z15matrix_multiplyPfS_S_i,@function
        .size           _Z15matrix_multiplyPfS_S_i,(.L_x_156 - _Z15matrix_multiplyPfS_S_i)
        .other          _Z15matrix_multiplyPfS_S_i,@"STO_CUDA_ENTRY STV_DEFAULT"
_Z15matrix_multiplyPfS_S_i:
.text._Z15matrix_multiplyPfS_S_i:
[----:B------:R-:W-:Y:S01]  /*0000*/  LDC R1, c[0x0][0x37c] ;  /* 0x0000df00ff017b82 */ /* 0x000fe20000000800 */
[----:B------:R-:W0:Y:S07]  /*0010*/  S2R R13, SR_TID.Y ;  /* 0x00000000000d7919 */ /* 0x000e2e0000002200 */
[----:B------:R-:W0:Y:S01]  /*0020*/  S2UR UR4, SR_CTAID.Y ;  /* 0x00000000000479c3 */ /* 0x000e220000002600 */
[----:B------:R-:W1:Y:S01]  /*0030*/  LDCU UR20, c[0x0][0x398] ;  /* 0x00007300ff1477ac */ /* 0x000e620008000800 */
[----:B------:R-:W2:Y:S06]  /*0040*/  S2R R2, SR_TID.X ;  /* 0x0000000000027919 */ /* 0x000eac0000002100 */
[----:B------:R-:W0:Y:S08]  /*0050*/  LDC R0, c[0x0][0x364] ;  /* 0x0000d900ff007b82 */ /* 0x000e300000000800 */
[----:B------:R-:W2:Y:S08]  /*0060*/  S2UR UR5, SR_CTAID.X ;  /* 0x00000000000579c3 */ /* 0x000eb00000002500 */
[----:B------:R-:W2:Y:S01]  /*0070*/  LDC R3, c[0x0][0x360] ;  /* 0x0000d800ff037b82 */ /* 0x000ea20000000800 */
[----:B0-----:R-:W-:-:S02]  /*0080*/  IMAD R13, R0, UR4, R13 ;  /* 0x00000004000d7c24 */ /* 0x001fc4000f8e020d */
[----:B--2---:R-:W-:-:S05]  /*0090*/  IMAD R0, R3, UR5, R2 ;  /* 0x0000000503007c24 */ /* 0x004fca000f8e0202 */
[----:B------:R-:W-:-:S04]  /*00a0*/  VIMNMX R2, PT, PT, R13, R0, !PT ;  /* 0x000000000d027248 */ /* 0x000fc80007fe0100 */
[----:B-1----:R-:W-:-:S13]  /*00b0*/  ISETP.GE.AND P0, PT, R2, UR20, PT ;  /* 0x0000001402007c0c */ /* 0x002fda000bf06270 */
[----:B------:R-:W-:Y:S05]  /*00c0*/  @P0 EXIT ;  /* 0x000000000000094d */ /* 0x000fea0003800000 */
[----:B------:R-:W-:Y:S01]  /*00d0*/  UISETP.GE.U32.AND UP0, UPT, UR20, 0x8, UPT ;  /* 0x000000081400788c */ /* 0x000fe2000bf06070 */
[----:B------:R-:W-:Y:S02]  /*00e0*/  HFMA2 R12, -RZ, RZ, 0, 0 ;  /* 0x00000000ff0c7431 */ /* 0x000fe400000001ff */
[----:B------:R-:W-:Y:S01]  /*00f0*/  IMAD R13, R13, UR20, RZ ;  /* 0x000000140d0d7c24 */ /* 0x000fe2000f8e02ff */
[----:B------:R-:W-:Y:S01]  /*0100*/  UMOV UR4, URZ ;  /* 0x000000ff00047c82 */ /* 0x000fe20008000000 */
[----:B------:R-:W0:Y:S04]  /*0110*/  LDCU.64 UR18, c[0x0][0x358] ;  /* 0x00006b00ff1277ac */ /* 0x000e280008000a00 */
[----:B------:R-:W-:Y:S05]  /*0120*/  BRA.U !UP0, `(.L_x_1) ;  /* 0x0000000508047547 */ /* 0x000fea000b800000 */
[----:B------:R-:W1:Y:S01]  /*0130*/  LDCU.128 UR24, c[0x0][0x380] ;  /* 0x00007000ff1877ac */ /* 0x000e620008000c00 */
[----:B------:R-:W-:Y:S02]  /*0140*/  MOV R12, RZ ;  /* 0x000000ff000c7202 */ /* 0x000fe40000000f00 */
[----:B------:R-:W-:Y:S01]  /*0150*/  MOV R14, R0 ;  /* 0x00000000000e7202 */ /* 0x000fe20000000f00 */
[----:B------:R-:W-:-:S04]  /*0160*/  ULOP3.LUT UR4, UR20, 0x7ffffff8, URZ, 0xc0, !UPT ;  /* 0x7ffffff814047892 */ /* 0x000fc8000f8ec0ff */
[----:B------:R-:W-:Y:S01]  /*0170*/  UIADD3 UR5, UPT, UPT, -UR4, URZ, URZ ;  /* 0x000000ff04057290 */ /* 0x000fe2000fffe1ff */
[----:B-1----:R-:W-:Y:S01]  /*0180*/  MOV R2, UR24 ;  /* 0x0000001800027c02 */ /* 0x002fe20008000f00 */
[----:B------:R-:W-:Y:S01]  /*0190*/  UIMAD.WIDE UR6, UR20, 0x8, UR26 ;  /* 0x00000008140678a5 */ /* 0x000fe2000f8e021a */
[----:B------:R-:W-:Y:S01]  /*01a0*/  MOV R3, UR25 ;  /* 0x0000001900037c02 */ /* 0x000fe20008000f00 */
[----:B------:R-:W-:Y:S02]  /*01b0*/  UIMAD.WIDE UR8, UR20, 0xc, UR26 ;  /* 0x0000000c140878a5 */ /* 0x000fe4000f8e021a */
[----:B------:R-:W-:Y:S01]  /*01c0*/  UIMAD.WIDE UR10, UR20, 0x10, UR26 ;  /* 0x00000010140a78a5 */ /* 0x000fe2000f8e021a */
[----:B------:R-:W-:Y:S01]  /*01d0*/  IMAD.WIDE.U32 R2, R13, 0x4, R2 ;  /* 0x000000040d027825 */ /* 0x000fe200078e0002 */
[----:B------:R-:W-:Y:S02]  /*01e0*/  UIMAD.WIDE UR12, UR20, 0x14, UR26 ;  /* 0x00000014140c78a5 */ /* 0x000fe4000f8e021a */
[----:B------:R-:W-:Y:S01]  /*01f0*/  UIMAD.WIDE UR14, UR20, 0x18, UR26 ;  /* 0x00000018140e78a5 */ /* 0x000fe2000f8e021a */
[----:B------:R-:W-:Y:S01]  /*0200*/  IADD3 R2, P0, PT, R2, 0x10, RZ ;  /* 0x0000001002027810 */ /* 0x000fe20007f1e0ff */
[----:B------:R-:W-:-:S03]  /*0210*/  UIMAD.WIDE UR16, UR20, 0x1c, UR26 ;  /* 0x0000001c141078a5 */ /* 0x000fc6000f8e021a */
[----:B------:R-:W-:-:S09]  /*0220*/  IADD3.X R3, PT, PT, RZ, R3, RZ, P0, !PT ;  /* 0x00000003ff037210 */ /* 0x000fd200007fe4ff */
.L_x_2:
[----:B------:R-:W-:Y:S01]  /*0230*/  UIMAD.WIDE UR22, UR20, 0x4, UR26 ;  /* 0x00000004141678a5 */ /* 0x000fe2000f8e021a */
[----:B------:R-:W-:Y:S02]  /*0240*/  IMAD.MOV.U32 R23, RZ, RZ, 0x4 ;  /* 0x00000004ff177424 */ /* 0x000fe400078e00ff */
[----:B------:R-:W-:Y:S01]  /*0250*/  HFMA2 R11, -RZ, RZ, 0, 2.384185791015625e-07 ;  /* 0x00000004ff0b7431 */ /* 0x000fe200000001ff */
[----:B------:R-:W-:Y:S01]  /*0260*/  MOV R25, 0x4 ;  /* 0x0000000400197802 */ /* 0x000fe20000000f00 */
[----:B0-----:R-:W2:Y:S01]  /*0270*/  LDG.E R21, desc[UR18][R2.64+-0x10] ;  /* 0xfffff01202157981 */ /* 0x001ea2000c1e1900 */
[C---:B------:R-:W-:Y:S01]  /*0280*/  IMAD.WIDE R22, R14.reuse, R23, UR26 ;  /* 0x0000001a0e167e25 */ /* 0x040fe2000f8e0217 */
[----:B------:R-:W-:Y:S02]  /*0290*/  MOV R8, UR22 ;  /* 0x0000001600087c02 */ /* 0x000fe40008000f00 */
[----:B------:R-:W-:Y:S01]  /*02a0*/  MOV R9, UR23 ;  /* 0x0000001700097c02 */ /* 0x000fe20008000f00 */
[----:B------:R-:W3:Y:S02]  /*02b0*/  LDG.E R19, desc[UR18][R2.64+-0xc] ;  /* 0xfffff41202137981 */ /* 0x000ee4000c1e1900 */
[----:B------:R-:W-:-:S02]  /*02c0*/  IMAD.WIDE R8, R14, 0x4, R8 ;  /* 0x000000040e087825 */ /* 0x000fc400078e0208 */
[----:B------:R-:W2:Y:S01]  /*02d0*/  LDG.E R22, desc[UR18][R22.64] ;  /* 0x0000001216167981 */ /* 0x000ea2000c1e1900 */
[----:B------:R-:W-:Y:S01]  /*02e0*/  MOV R5, 0x4 ;  /* 0x0000000400057802 */ /* 0x000fe20000000f00 */
[C---:B------:R-:W-:Y:S02]  /*02f0*/  IMAD.WIDE R24, R14.reuse, R25, UR6 ;  /* 0x000000060e187e25 */ /* 0x040fe4000f8e0219 */
[----:B------:R0:W3:Y:S02]  /*0300*/  LDG.E R20, desc[UR18][R8.64] ;  /* 0x0000001208147981 */ /* 0x0000e4000c1e1900 */
[----:B------:R-:W-:Y:S02]  /*0310*/  IMAD.WIDE R10, R14, R11, UR8 ;  /* 0x000000080e0a7e25 */ /* 0x000fe4000f8e020b */
[----:B------:R-:W4:Y:S04]  /*0320*/  LDG.E R18, desc[UR18][R24.64] ;  /* 0x0000001218127981 */ /* 0x000f28000c1e1900 */
[----:B------:R-:W4:Y:S01]  /*0330*/  LDG.E R17, desc[UR18][R2.64+-0x8] ;  /* 0xfffff81202117981 */ /* 0x000f22000c1e1900 */
[----:B0-----:R-:W-:-:S02]  /*0340*/  HFMA2 R9, -RZ, RZ, 0, 2.384185791015625e-07 ;  /* 0x00000004ff097431 */ /* 0x001fc400000001ff */
[----:B------:R-:W-:Y:S01]  /*0350*/  IMAD.MOV.U32 R7, RZ, RZ, 0x4 ;  /* 0x00000004ff077424 */ /* 0x000fe200078e00ff */
[----:B------:R0:W5:Y:S01]  /*0360*/  LDG.E R16, desc[UR18][R10.64] ;  /* 0x000000120a107981 */ /* 0x000162000c1e1900 */
[----:B------:R-:W-:-:S03]  /*0370*/  IMAD.WIDE R4, R14, R5, UR10 ;  /* 0x0000000a0e047e25 */ /* 0x000fc6000f8e0205 */
[----:B------:R-:W5:Y:S01]  /*0380*/  LDG.E R15, desc[UR18][R2.64+-0x4] ;  /* 0xfffffc12020f7981 */ /* 0x000f62000c1e1900 */
[C---:B------:R-:W-:Y:S01]  /*0390*/  IMAD.WIDE R6, R14.reuse, R7, UR12 ;  /* 0x0000000c0e067e25 */ /* 0x040fe2000f8e0207 */
[----:B------:R-:W-:Y:S02]  /*03a0*/  MOV R27, 0x4 ;  /* 0x00000004001b7802 */ /* 0x000fe40000000f00 */
[----:B------:R1:W5:Y:S01]  /*03b0*/  LDG.E R4, desc[UR18][R4.64] ;  /* 0x0000001204047981 */ /* 0x000362000c1e1900 */
[----:B------:R-:W-:-:S03]  /*03c0*/  IMAD.WIDE R8, R14, R9, UR14 ;  /* 0x0000000e0e087e25 */ /* 0x000fc6000f8e0209 */
[----:B------:R-:W5:Y:S01]  /*03d0*/  LDG.E R23, desc[UR18][R2.64] ;  /* 0x0000001202177981 */ /* 0x000f62000c1e1900 */
[----:B0-----:R-:W-:-:S03]  /*03e0*/  IMAD.WIDE R10, R14, R27, UR16 ;  /* 0x000000100e0a7e25 */ /* 0x001fc6000f8e021b */
[----:B------:R-:W5:Y:S04]  /*03f0*/  LDG.E R7, desc[UR18][R6.64] ;  /* 0x0000001206077981 */ /* 0x000f68000c1e1900 */
[----:B------:R-:W5:Y:S04]  /*0400*/  LDG.E R24, desc[UR18][R2.64+0x4] ;  /* 0x0000041202187981 */ /* 0x000f68000c1e1900 */
[----:B------:R-:W5:Y:S04]  /*0410*/  LDG.E R8, desc[UR18][R8.64] ;  /* 0x0000001208087981 */ /* 0x000f68000c1e1900 */
[----:B------:R-:W5:Y:S04]  /*0420*/  LDG.E R25, desc[UR18][R2.64+0x8] ;  /* 0x0000081202197981 */ /* 0x000f68000c1e1900 */
[----:B------:R-:W5:Y:S04]  /*0430*/  LDG.E R10, desc[UR18][R10.64] ;  /* 0x000000120a0a7981 */ /* 0x000f68000c1e1900 */
[----:B------:R0:W5:Y:S01]  /*0440*/  LDG.E R27, desc[UR18][R2.64+0xc] ;  /* 0x00000c12021b7981 */ /* 0x000162000c1e1900 */
[----:B------:R-:W-:-:S04]  /*0450*/  UIADD3 UR5, UPT, UPT, UR5, 0x8, URZ ;  /* 0x0000000805057890 */ /* 0x000fc8000fffe0ff */
[----:B------:R-:W-:Y:S01]  /*0460*/  UISETP.NE.AND UP0, UPT, UR5, URZ, UPT ;  /* 0x000000ff0500728c */ /* 0x000fe2000bf05270 */
[----:B-1----:R-:W-:Y:S02]  /*0470*/  MOV R5, UR20 ;  /* 0x0000001400057c02 */ /* 0x002fe40008000f00 */
[----:B0-----:R-:W-:Y:S02]  /*0480*/  IADD3 R2, P0, PT, R2, 0x20, RZ ;  /* 0x0000002002027810 */ /* 0x001fe40007f1e0ff */
[----:B------:R-:W-:Y:S02]  /*0490*/  LEA R14, R5, R14, 0x3 ;  /* 0x0000000e050e7211 */ /* 0x000fe400078e18ff */
[----:B------:R-:W-:Y:S01]  /*04a0*/  IADD3.X R3, PT, PT, RZ, R3, RZ, P0, !PT ;  /* 0x00000003ff037210 */ /* 0x000fe200007fe4ff */
[----:B--2---:R-:W-:-:S04]  /*04b0*/  FFMA R22, R21, R22, R12 ;  /* 0x0000001615167223 */ /* 0x004fc8000000000c */
[----:B---3--:R-:W-:-:S04]  /*04c0*/  FFMA R20, R19, R20, R22 ;  /* 0x0000001413147223 */ /* 0x008fc80000000016 */
[----:B----4-:R-:W-:-:S04]  /*04d0*/  FFMA R18, R17, R18, R20 ;  /* 0x0000001211127223 */ /* 0x010fc80000000014 */
[----:B-----5:R-:W-:-:S04]  /*04e0*/  FFMA R16, R15, R16, R18 ;  /* 0x000000100f107223 */ /* 0x020fc80000000012 */
[----:B------:R-:W-:-:S04]  /*04f0*/  FFMA R23, R23, R4, R16 ;  /* 0x0000000417177223 */ /* 0x000fc80000000010 */
[----:B------:R-:W-:-:S04]  /*0500*/  FFMA R24, R24, R7, R23 ;  /* 0x0000000718187223 */ /* 0x000fc80000000017 */
[----:B------:R-:W-:-:S04]  /*0510*/  FFMA R8, R25, R8, R24 ;  /* 0x0000000819087223 */ /* 0x000fc80000000018 */
[----:B------:R-:W-:Y:S01]  /*0520*/  FFMA R12, R27, R10, R8 ;  /* 0x0000000a1b0c7223 */ /* 0x000fe20000000008 */
[----:B------:R-:W-:Y:S06]  /*0530*/  BRA.U UP0, `(.L_x_2) ;  /* 0xfffffffd003c7547 */ /* 0x000fec000b83ffff */
.L_x_1:
[----:B------:R-:W-:-:S04]  /*0540*/  ULOP3.LUT UR6, UR20, 0x7, URZ, 0xc0, !UPT ;  /* 0x0000000714067892 */ /* 0x000fc8000f8ec0ff */
[----:B------:R-:W-:-:S09]  /*0550*/  UISETP.NE.AND UP0, UPT, UR6, URZ, UPT ;  /* 0x000000ff0600728c */ /* 0x000fd2000bf05270 */
[----:B------:R-:W-:Y:S05]  /*0560*/  BRA.U !UP0, `(.L_x_3) ;  /* 0x0000000508387547 */ /* 0x000fea000b800000 */
[----:B------:R-:W-:Y:S02]  /*0570*/  UISETP.GE.U32.AND UP0, UPT, UR6, 0x4, UPT ;  /* 0x000000040600788c */ /* 0x000fe4000bf06070 */
[----:B------:R-:W-:-:S04]  /*0580*/  ULOP3.LUT UR5, UR20, 0x3, URZ, 0xc0, !UPT ;  /* 0x0000000314057892 */ /* 0x000fc8000f8ec0ff */
[----:B------:R-:W-:-:S03]  /*0590*/  UISETP.NE.AND UP1, UPT, UR5, URZ, UPT ;  /* 0x000000ff0500728c */ /* 0x000fc6000bf25270 */
[----:B------:R-:W-:Y:S08]  /*05a0*/  BRA.U !UP0, `(.L_x_4) ;  /* 0x00000001087c7547 */ /* 0x000ff0000b800000 */
[----:B------:R-:W1:Y:S01]  /*05b0*/  LDC.64 R6, c[0x0][0x388] ;  /* 0x0000e200ff067b82 */ /* 0x000e620000000a00 */
[----:B------:R-:W2:Y:S01]  /*05c0*/  LDCU.64 UR6, c[0x0][0x380] ;  /* 0x00007000ff0677ac */ /* 0x000ea20008000a00 */
[----:B------:R-:W-:Y:S01]  /*05d0*/  IMAD.U32 R9, RZ, RZ, UR4 ;  /* 0x00000004ff097e24 */ /* 0x000fe2000f8e00ff */
[C---:B------:R-:W-:Y:S02]  /*05e0*/  IADD3 R3, PT, PT, R13.reuse, UR4, RZ ;  /* 0x000000040d037c10 */ /* 0x040fe4000fffe0ff */
[----:B------:R-:W-:Y:S01]  /*05f0*/  IADD3 R10, P0, PT, R13, UR4, RZ ;  /* 0x000000040d0a7c10 */ /* 0x000fe2000ff1e0ff */
[----:B------:R-:W-:Y:S01]  /*0600*/  IMAD R9, R9, UR20, R0 ;  /* 0x0000001409097c24 */ /* 0x000fe2000f8e0200 */
[----:B------:R-:W-:Y:S01]  /*0610*/  MOV R11, UR20 ;  /* 0x00000014000b7c02 */ /* 0x000fe20008000f00 */
[----:B------:R-:W3:Y:S01]  /*0620*/  LDC.64 R4, c[0x0][0x380] ;  /* 0x0000e000ff047b82 */ /* 0x000ee20000000a00 */
[----:B------:R-:W-:Y:S01]  /*0630*/  MOV R15, UR20 ;  /* 0x00000014000f7c02 */ /* 0x000fe20008000f00 */
[----:B-1----:R-:W-:Y:S01]  /*0640*/  IMAD.WIDE R6, R9, 0x4, R6 ;  /* 0x0000000409067825 */ /* 0x002fe200078e0206 */
[----:B------:R-:W-:-:S05]  /*0650*/  MOV R9, UR20 ;  /* 0x0000001400097c02 */ /* 0x000fca0008000f00 */
[----:B------:R-:W-:Y:S02]  /*0660*/  IMAD.WIDE R8, R9, 0x4, R6 ;  /* 0x0000000409087825 */ /* 0x000fe400078e0206 */
[----:B0-----:R-:W4:Y:S02]  /*0670*/  LDG.E R6, desc[UR18][R6.64] ;  /* 0x0000001206067981 */ /* 0x001f24000c1e1900 */
[----:B---3--:R-:W-:Y:S01]  /*0680*/  IMAD.WIDE.U32 R4, R3, 0x4, R4 ;  /* 0x0000000403047825 */ /* 0x008fe200078e0004 */
[----:B------:R-:W-:Y:S01]  /*0690*/  IADD3.X R3, PT, PT, RZ, RZ, RZ, P0, !PT ;  /* 0x000000ffff037210 */ /* 0x000fe200007fe4ff */
[----:B------:R-:W3:Y:S01]  /*06a0*/  LDG.E R17, desc[UR18][R8.64] ;  /* 0x0000001208117981 */ /* 0x000ee2000c1e1900 */
[----:B--2---:R-:W-:-:S03]  /*06b0*/  LEA R2, P0, R10, UR6, 0x2 ;  /* 0x000000060a027c11 */ /* 0x004fc6000f8010ff */
[----:B------:R-:W4:Y:S01]  /*06c0*/  LDG.E R5, desc[UR18][R4.64] ;  /* 0x0000001204057981 */ /* 0x000f22000c1e1900 */
[----:B------:R-:W-:Y:S01]  /*06d0*/  LEA.HI.X R3, R10, UR7, R3, 0x2, P0 ;  /* 0x000000070a037c11 */ /* 0x000fe200080f1403 */
[----:B------:R-:W-:-:S04]  /*06e0*/  IMAD.WIDE R10, R11, 0x4, R8 ;  /* 0x000000040b0a7825 */ /* 0x000fc800078e0208 */
[----:B------:R-:W3:Y:S01]  /*06f0*/  LDG.E R16, desc[UR18][R2.64+0x4] ;  /* 0x0000041202107981 */ /* 0x000ee2000c1e1900 */
[----:B------:R-:W-:-:S03]  /*0700*/  IMAD.WIDE R14, R15, 0x4, R10 ;  /* 0x000000040f0e7825 */ /* 0x000fc600078e020a */
[----:B------:R-:W2:Y:S04]  /*0710*/  LDG.E R19, desc[UR18][R10.64] ;  /* 0x000000120a137981 */ /* 0x000ea8000c1e1900 */
[----:B------:R-:W2:Y:S04]  /*0720*/  LDG.E R18, desc[UR18][R2.64+0x8] ;  /* 0x0000081202127981 */ /* 0x000ea8000c1e1900 */
[----:B------:R-:W5:Y:S04]  /*0730*/  LDG.E R20, desc[UR18][R2.64+0xc] ;  /* 0x00000c1202147981 */ /* 0x000f68000c1e1900 */
[----:B------:R-:W5:Y:S01]  /*0740*/  LDG.E R14, desc[UR18][R14.64] ;  /* 0x000000120e0e7981 */ /* 0x000f62000c1e1900 */
[----:B------:R-:W-:Y:S01]  /*0750*/  UIADD3 UR4, UPT, UPT, UR4, 0x4, URZ ;  /* 0x0000000404047890 */ /* 0x000fe2000fffe0ff */
[----:B----4-:R-:W-:-:S04]  /*0760*/  FFMA R5, R5, R6, R12 ;  /* 0x0000000605057223 */ /* 0x010fc8000000000c */
[----:B---3--:R-:W-:-:S04]  /*0770*/  FFMA R5, R16, R17, R5 ;  /* 0x0000001110057223 */ /* 0x008fc80000000005 */
[----:B--2---:R-:W-:-:S04]  /*0780*/  FFMA R5, R18, R19, R5 ;  /* 0x0000001312057223 */ /* 0x004fc80000000005 */
[----:B-----5:R-:W-:-:S07]  /*0790*/  FFMA R12, R20, R14, R5 ;  /* 0x0000000e140c7223 */ /* 0x020fce0000000005 */
.L_x_4:
[----:B------:R-:W-:Y:S05]  /*07a0*/  BRA.U !UP1, `(.L_x_3) ;  /* 0x0000000109a87547 */ /* 0x000fea000b800000 */
[----:B------:R-:W-:Y:S01]  /*07b0*/  UISETP.NE.AND UP0, UPT, UR5, 0x1, UPT ;  /* 0x000000010500788c */ /* 0x000fe2000bf05270 */
[----:B------:R-:W-:Y:S01]  /*07c0*/  MOV R7, UR4 ;  /* 0x0000000400077c02 */ /* 0x000fe20008000f00 */
[----:B------:R-:W-:Y:S02]  /*07d0*/  ULOP3.LUT UR5, UR20, 0x1, URZ, 0xc0, !UPT ;  /* 0x0000000114057892 */ /* 0x000fe4000f8ec0ff */
[----:B------:R-:W-:Y:S02]  /*07e0*/  MOV R15, UR20 ;  /* 0x00000014000f7c02 */ /* 0x000fe40008000f00 */
[----:B------:R-:W-:Y:S01]  /*07f0*/  UISETP.NE.U32.AND UP1, UPT, UR5, 0x1, UPT ;  /* 0x000000010500788c */ /* 0x000fe2000bf25070 */
[----:B------:R-:W-:-:S04]  /*0800*/  PLOP3.LUT P1, PT, PT, PT, UP0, 0x80, 0x8 ;  /* 0x000000000008781c */ /* 0x000fc80003f2f008 */
[----:B------:R-:W1:Y:S01]  /*0810*/  @UP0 LDCU.128 UR8, c[0x0][0x380] ;  /* 0x00007000ff0807ac */ /* 0x000e620008000c00 */
[----:B------:R-:W-:Y:S01]  /*0820*/  PLOP3.LUT P0, PT, PT, PT, UP1, 0x80, 0x8 ;  /* 0x000000000008781c */ /* 0x000fe20003f0f018 */
[----:B------:R-:W2:Y:S04]  /*0830*/  @UP0 LDCU.64 UR6, c[0x0][0x380] ;  /* 0x00007000ff0607ac */ /* 0x000ea80008000a00 */
[----:B------:R-:W3:Y:S03]  /*0840*/  @!UP1 LDCU.128 UR12, c[0x0][0x380] ;  /* 0x00007000ff0c97ac */ /* 0x000ee60008000c00 */
[C---:B------:R-:W-:Y:S02]  /*0850*/  @P1 IADD3 R3, PT, PT, R13.reuse, UR4, RZ ;  /* 0x000000040d031c10 */ /* 0x040fe4000fffe0ff */
[----:B------:R-:W-:Y:S01]  /*0860*/  @P1 IADD3 R6, P2, PT, R13, UR4, RZ ;  /* 0x000000040d061c10 */ /* 0x000fe2000ff5e0ff */
[----:B------:R-:W-:Y:S01]  /*0870*/  @UP0 UIADD3 UR4, UPT, UPT, UR4, 0x2, URZ ;  /* 0x0000000204040890 */ /* 0x000fe2000fffe0ff */
[----:B-1----:R-:W-:Y:S01]  /*0880*/  MOV R11, UR9 ;  /* 0x00000009000b7c02 */ /* 0x002fe20008000f00 */
[----:B------:R-:W-:Y:S01]  /*0890*/  IMAD.U32 R10, RZ, RZ, UR8 ;  /* 0x00000008ff0a7e24 */ /* 0x000fe2000f8e00ff */
[----:B------:R-:W-:-:S02]  /*08a0*/  MOV R4, UR10 ;  /* 0x0000000a00047c02 */ /* 0x000fc40008000f00 */
[----:B------:R-:W-:Y:S01]  /*08b0*/  MOV R5, UR11 ;  /* 0x0000000b00057c02 */ /* 0x000fe20008000f00 */
[----:B------:R-:W-:-:S04]  /*08c0*/  @P1 IMAD.WIDE.U32 R10, R3, 0x4, R10 ;  /* 0x00000004030a1825 */ /* 0x000fc800078e000a */
[----:B------:R-:W-:Y:S01]  /*08d0*/  @P1 IMAD R3, R7, UR20, R0 ;  /* 0x0000001407031c24 */ /* 0x000fe2000f8e0200 */
[----:B------:R-:W-:Y:S01]  /*08e0*/  @P1 IADD3.X R7, PT, PT, RZ, RZ, RZ, P2, !PT ;  /* 0x000000ffff071210 */ /* 0x000fe200017fe4ff */
[----:B------:R-:W-:Y:S01]  /*08f0*/  IMAD.U32 R19, RZ, RZ, UR4 ;  /* 0x00000004ff137e24 */ /* 0x000fe2000f8e00ff */
[C---:B--2---:R-:W-:Y:S01]  /*0900*/  @P1 LEA R2, P2, R6.reuse, UR6, 0x2 ;  /* 0x0000000606021c11 */ /* 0x044fe2000f8410ff */
[----:B------:R-:W-:Y:S01]  /*0910*/  @P1 IMAD.WIDE R4, R3, 0x4, R4 ;  /* 0x0000000403041825 */ /* 0x000fe200078e0204 */
[----:B------:R-:W-:Y:S01]  /*0920*/  @!P0 IADD3 R17, PT, PT, R13, UR4, RZ ;  /* 0x000000040d118c10 */ /* 0x000fe2000fffe0ff */
[----:B0-----:R-:W2:Y:S01]  /*0930*/  @P1 LDG.E R11, desc[UR18][R10.64] ;  /* 0x000000120a0b1981 */ /* 0x001ea2000c1e1900 */
[----:B------:R-:W-:Y:S01]  /*0940*/  @P1 LEA.HI.X R3, R6, UR7, R7, 0x2, P2 ;  /* 0x0000000706031c11 */ /* 0x000fe200090f1407 */
[----:B------:R-:W-:Y:S01]  /*0950*/  @!P0 IMAD R19, R19, UR20, R0 ;  /* 0x0000001413138c24 */ /* 0x000fe2000f8e0200 */
[----:B---3--:R-:W-:Y:S01]  /*0960*/  MOV R6, UR12 ;  /* 0x0000000c00067c02 */ /* 0x008fe20008000f00 */
[----:B------:R-:W-:Y:S01]  /*0970*/  @P1 IMAD.WIDE R14, R15, 0x4, R4 ;  /* 0x000000040f0e1825 */ /* 0x000fe200078e0204 */
[----:B------:R-:W-:Y:S01]  /*0980*/  MOV R7, UR13 ;  /* 0x0000000d00077c02 */ /* 0x000fe20008000f00 */
[----:B------:R-:W2:Y:S01]  /*0990*/  @P1 LDG.E R4, desc[UR18][R4.64] ;  /* 0x0000001204041981 */ /* 0x000ea2000c1e1900 */
[----:B------:R-:W-:-:S02]  /*09a0*/  MOV R8, UR14 ;  /* 0x0000000e00087c02 */ /* 0x000fc40008000f00 */
[----:B------:R-:W-:Y:S01]  /*09b0*/  MOV R9, UR15 ;  /* 0x0000000f00097c02 */ /* 0x000fe20008000f00 */
[----:B------:R-:W-:Y:S01]  /*09c0*/  @!P0 IMAD.WIDE.U32 R6, R17, 0x4, R6 ;  /* 0x0000000411068825 */ /* 0x000fe200078e0006 */
[----:B------:R-:W3:Y:S03]  /*09d0*/  @P1 LDG.E R14, desc[UR18][R14.64] ;  /* 0x000000120e0e1981 */ /* 0x000ee6000c1e1900 */
[----:B------:R-:W-:Y:S01]  /*09e0*/  @!P0 IMAD.WIDE R8, R19, 0x4, R8 ;  /* 0x0000000413088825 */ /* 0x000fe200078e0208 */
[----:B------:R-:W3:Y:S04]  /*09f0*/  @P1 LDG.E R2, desc[UR18][R2.64+0x4] ;  /* 0x0000041202021981 */ /* 0x000ee8000c1e1900 */
[----:B------:R-:W4:Y:S04]  /*0a00*/  @!P0 LDG.E R7, desc[UR18][R6.64] ;  /* 0x0000001206078981 */ /* 0x000f28000c1e1900 */
[----:B------:R-:W4:Y:S01]  /*0a10*/  @!P0 LDG.E R8, desc[UR18][R8.64] ;  /* 0x0000001208088981 */ /* 0x000f22000c1e1900 */
[----:B--2---:R-:W-:-:S04]  /*0a20*/  @P1 FFMA R11, R11, R4, R12 ;  /* 0x000000040b0b1223 */ /* 0x004fc8000000000c */
[----:B---3--:R-:W-:-:S04]  /*0a30*/  @P1 FFMA R12, R2, R14, R11 ;  /* 0x0000000e020c1223 */ /* 0x008fc8000000000b */
[----:B----4-:R-:W-:-:S07]  /*0a40*/  @!P0 FFMA R12, R7, R8, R12 ;  /* 0x00000008070c8223 */ /* 0x010fce000000000c */
.L_x_3:
[----:B------:R-:W1:Y:S01]  /*0a50*/  LDC.64 R2, c[0x0][0x390] ;  /* 0x0000e400ff027b82 */ /* 0x000e620000000a00 */
[----:B------:R-:W-:-:S05]  /*0a60*/  IADD3 R13, PT, PT, R0, R13, RZ ;  /* 0x0000000d000d7210 */ /* 0x000fca0007ffe0ff */
[----:B-1----:R-:W-:-:S05]  /*0a70*/  IMAD.WIDE R2, R13, 0x4, R2 ;  /* 0x000000040d027825 */ /* 0x002fca00078e0202 */
[----:B0-----:R-:W-:Y:S01]  /*0a80*/  STG.E desc[UR18][R2.64], R12 ;  /* 0x0000000c02007986 */ /* 0x001fe2000c101912 */
[----:B------:R-:W-:Y:S05]  /*0a90*/  EXIT ;  /* 0x000000000000794d */ /* 0x000fea0003800000 */
.L_x_5:
        /* <DEDUP_REMOVED lines=14> */
.L_x_156:


//--------------------- .text._Z12gram_schmidtPfS_i --------------------------
	.section	.text._Z12gram_schmidtPfS_i,"ax",@progbits
	.align	128
        .global         _Z12gram_schmidtPfS_i
        .type           _Z12gram_schmidtPfS_i,@function
        .size           _Z12gram_schmidtPfS_i,(.L_x_153 - _Z12gram_schmidtPfS_i)
        .other          _Z12gram_schmidtPfS_i,@"STO_CUDA_ENTRY STV_DEFAULT"
_Z12gram_schmidtPfS_i:
.text._Z12gram_schmidtPfS_i:
[----:B------:R-:W-:Y:S01]  /*0000*/  LDC R1, c[0x0][0x37c] ;  /* 0x0000df00ff017b82 */ /* 0x000fe20000000800 */
[----:B------:R-:W0:Y:S07]  /*0010*/  S2R R6, SR_TID.X ;  /* 0x0000000000067919 */ /* 0x000e2e0000002100 */
[----:B------:R-:W0:Y:S01]  /*0020*/  S2UR UR4, SR_CTAID.X ;  /* 0x00000000000479c3 */ /* 0x000e220000002500 */
[----:B------:R-:W1:Y:S07]  /*0030*/  LDCU UR5, c[0x0][0x390] ;  /* 0x00007200ff0577ac */ /* 0x000e6e0008000800 */
[----:B------:R-:W0:Y:S02]  /*0040*/  LDC R3, c[0x0][0x360] ;  /* 0x0000d800ff037b82 */ /* 0x000e240000000800 */
[----:B0-----:R-:W-:Y:S01]  /*0050*/  IMAD R6, R3, UR4, R6 ;  /* 0x0000000403067c24 */ /* 0x001fe2000f8e0206 */
[----:B-1----:R-:W-:-:S04]  /*0060*/  MOV R3, UR5 ;  /* 0x0000000500037c02 */ /* 0x002fc80008000f00 */
[----:B------:R-:W-:-:S13]  /*0070*/  ISETP.GE.AND P0, PT, R6, R3, PT ;  /* 0x000000030600720c */ /* 0x000fda0003f06270 */
[----:B------:R-:W-:Y:S05]  /*0080*/  @P0 EXIT ;  /* 0x000000000000094d */ /* 0x000fea0003800000 */
[----:B------:R-:W-:Y:S01]  /*0090*/  ISETP.GE.AND P0, PT, R6, 0x1, PT ;  /* 0x000000010600780c */ /* 0x000fe20003f06270 */
[----:B------:R-:W0:Y:S01]  /*00a0*/  LDCU.64 UR12, c[0x0][0x358] ;  /* 0x00006b00ff0c77ac */ /* 0x000e220008000a00 */
[----:B------:R-:W-:Y:S11]  /*00b0*/  BSSY.RECONVERGENT B0, `(.L_x_6) ;  /* 0x0000143000007945 */ /* 0x000ff60003800200 */
[----:B------:R-:W-:Y:S05]  /*00c0*/  @!P0 BRA `(.L_x_7) ;  /* 0x0000001400048947 */ /* 0x000fea0003800000 */
[----:B------:R-:W-:-:S13]  /*00d0*/  ISETP.GE.AND P0, PT, R3, 0x1, PT ;  /* 0x000000010300780c */ /* 0x000fda0003f06270 */
[----:B------:R-:W-:Y:S05]  /*00e0*/  @!P0 BRA `(.L_x_7) ;  /* 0x0000001000fc8947 */ /* 0x000fea0003800000 */
[C---:B------:R-:W-:Y:S01]  /*00f0*/  IADD3 R4, PT, PT, R3.reuse, -0x1, RZ ;  /* 0xffffffff03047810 */ /* 0x040fe20007ffe0ff */
[----:B------:R-:W-:Y:S01]  /*0100*/  HFMA2 R9, -RZ, RZ, 0, 0 ;  /* 0x00000000ff097431 */ /* 0x000fe200000001ff */
[C---:B------:R-:W-:Y:S01]  /*0110*/  LOP3.LUT R7, R3.reuse, 0x7ffffff0, RZ, 0xc0, !PT ;  /* 0x7ffffff003077812 */ /* 0x040fe200078ec0ff */
[----:B------:R-:W-:Y:S01]  /*0120*/  IMAD R0, R6, R3, RZ ;  /* 0x0000000306007224 */ /* 0x000fe200078e02ff */
[----:B------:R-:W-:Y:S02]  /*0130*/  ISETP.GE.U32.AND P0, PT, R4, 0x7, PT ;  /* 0x000000070400780c */ /* 0x000fe40003f06070 */
[C---:B------:R-:W-:Y:S02]  /*0140*/  LOP3.LUT R4, R3.reuse, 0x7, RZ, 0xc0, !PT ;  /* 0x0000000703047812 */ /* 0x040fe400078ec0ff */
[C---:B------:R-:W-:Y:S02]  /*0150*/  LOP3.LUT R2, R3.reuse, 0xf, RZ, 0xc0, !PT ;  /* 0x0000000f03027812 */ /* 0x040fe400078ec0ff */
[----:B------:R-:W-:-:S02]  /*0160*/  LOP3.LUT R5, R3, 0x3, RZ, 0xc0, !PT ;  /* 0x0000000303057812 */ /* 0x000fc400078ec0ff */
[----:B------:R-:W-:Y:S02]  /*0170*/  LOP3.LUT R8, R3, 0x7ffffff8, RZ, 0xc0, !PT ;  /* 0x7ffffff803087812 */ /* 0x000fe400078ec0ff */
[----:B------:R-:W-:Y:S02]  /*0180*/  IADD3 R10, PT, PT, R4, -0x1, RZ ;  /* 0xffffffff040a7810 */ /* 0x000fe40007ffe0ff */
[----:B------:R-:W-:-:S07]  /*0190*/  IADD3 R11, PT, PT, -R7, RZ, RZ ;  /* 0x000000ff070b7210 */ /* 0x000fce0007ffe1ff */
.L_x_18:
[----:B-1----:R-:W1:Y:S01]  /*01a0*/  LDCU UR4, c[0x0][0x390] ;  /* 0x00007200ff0477ac */ /* 0x002e620008000800 */
[----:B------:R-:W-:Y:S02]  /*01b0*/  MOV R22, RZ ;  /* 0x000000ff00167202 */ /* 0x000fe40000000f00 */
[----:B--2---:R-:W-:Y:S02]  /*01c0*/  MOV R21, RZ ;  /* 0x000000ff00157202 */ /* 0x004fe40000000f00 */
[----:B-1----:R-:W-:-:S04]  /*01d0*/  MOV R3, UR4 ;  /* 0x0000000400037c02 */ /* 0x002fc80008000f00 */
[----:B------:R-:W-:Y:S01]  /*01e0*/  ISETP.GE.U32.AND P1, PT, R3, 0x10, PT ;  /* 0x000000100300780c */ /* 0x000fe20003f26070 */
[----:B------:R-:W-:-:S12]  /*01f0*/  IMAD R20, R9, R3, RZ ;  /* 0x0000000309147224 */ /* 0x000fd800078e02ff */
[----:B---3--:R-:W-:Y:S05]  /*0200*/  @!P1 BRA `(.L_x_8) ;  /* 0x00000004001c9947 */ /* 0x008fea0003800000 */
[----:B------:R-:W1:Y:S01]  /*0210*/  LDC.64 R12, c[0x0][0x388] ;  /* 0x0000e200ff0c7b82 */ /* 0x000e620000000a00 */
[----:B------:R-:W2:Y:S01]  /*0220*/  LDCU.64 UR4, c[0x0][0x380] ;  /* 0x00007000ff0477ac */ /* 0x000ea20008000a00 */
[----:B------:R-:W-:Y:S02]  /*0230*/  MOV R22, RZ ;  /* 0x000000ff00167202 */ /* 0x000fe40000000f00 */
[----:B------:R-:W-:Y:S02]  /*0240*/  MOV R16, R11 ;  /* 0x0000000b00107202 */ /* 0x000fe40000000f00 */
[----:B--2---:R-:W-:-:S04]  /*0250*/  LEA R19, P1, R0, UR4, 0x2 ;  /* 0x0000000400137c11 */ /* 0x004fc8000f8210ff */
[----:B------:R-:W-:Y:S01]  /*0260*/  IADD3 R19, P2, PT, R19, 0x20, RZ ;  /* 0x0000002013137810 */ /* 0x000fe20007f5e0ff */
[----:B-1----:R-:W-:Y:S01]  /*0270*/  IMAD.WIDE.U32 R12, R20, 0x4, R12 ;  /* 0x00000004140c7825 */ /* 0x002fe200078e000c */
[----:B------:R-:W-:Y:S02]  /*0280*/  LEA.HI.X R26, R0, UR5, RZ, 0x2, P1 ;  /* 0x00000005001a7c11 */ /* 0x000fe400088f14ff */
[----:B------:R-:W-:Y:S02]  /*0290*/  IADD3 R21, P3, PT, R12, 0x20, RZ ;  /* 0x000000200c157810 */ /* 0x000fe40007f7e0ff */
[----:B------:R-:W-:-:S03]  /*02a0*/  IADD3.X R26, PT, PT, RZ, R26, RZ, P2, !PT ;  /* 0x0000001aff1a7210 */ /* 0x000fc600017fe4ff */
[----:B------:R-:W-:-:S08]  /*02b0*/  IMAD.X R24, RZ, RZ, R13, P3 ;  /* 0x000000ffff187224 */ /* 0x000fd000018e060d */
.L_x_9:
[----:B------:R-:W-:Y:S02]  /*02c0*/  MOV R14, R19 ;  /* 0x00000013000e7202 */ /* 0x000fe40000000f00 */
[----:B------:R-:W-:Y:S02]  /*02d0*/  MOV R15, R26 ;  /* 0x0000001a000f7202 */ /* 0x000fe40000000f00 */
[----:B------:R-:W-:Y:S02]  /*02e0*/  MOV R12, R21 ;  /* 0x00000015000c7202 */ /* 0x000fe40000000f00 */
[----:B------:R-:W-:Y:S01]  /*02f0*/  MOV R13, R24 ;  /* 0x00000018000d7202 */ /* 0x000fe20000000f00 */
[----:B0-----:R-:W2:Y:S04]  /*0300*/  LDG.E R23, desc[UR12][R14.64+-0x20] ;  /* 0xffffe00c0e177981 */ /* 0x001ea8000c1e1900 */
[----:B------:R-:W2:Y:S04]  /*0310*/  LDG.E R21, desc[UR12][R12.64+-0x20] ;  /* 0xffffe00c0c157981 */ /* 0x000ea8000c1e1900 */
[----:B------:R-:W3:Y:S04]  /*0320*/  LDG.E R26, desc[UR12][R12.64+-0x1c] ;  /* 0xffffe40c0c1a7981 */ /* 0x000ee8000c1e1900 */
[----:B------:R-:W3:Y:S04]  /*0330*/  LDG.E R25, desc[UR12][R14.64+-0x1c] ;  /* 0xffffe40c0e197981 */ /* 0x000ee8000c1e1900 */
[----:B------:R-:W4:Y:S04]  /*0340*/  LDG.E R24, desc[UR12][R12.64+-0x18] ;  /* 0xffffe80c0c187981 */ /* 0x000f28000c1e1900 */
[----:B------:R-:W4:Y:S04]  /*0350*/  LDG.E R19, desc[UR12][R14.64+-0x18] ;  /* 0xffffe80c0e137981 */ /* 0x000f28000c1e1900 */
[----:B------:R-:W5:Y:S04]  /*0360*/  LDG.E R17, desc[UR12][R12.64+-0x14] ;  /* 0xffffec0c0c117981 */ /* 0x000f68000c1e1900 */
[----:B------:R-:W5:Y:S01]  /*0370*/  LDG.E R18, desc[UR12][R14.64+-0x14] ;  /* 0xffffec0c0e127981 */ /* 0x000f62000c1e1900 */
[----:B--2---:R-:W-:-:S03]  /*0380*/  FFMA R21, R21, R23, R22 ;  /* 0x0000001715157223 */ /* 0x004fc60000000016 */
[----:B------:R-:W2:Y:S04]  /*0390*/  LDG.E R22, desc[UR12][R14.64+-0x10] ;  /* 0xfffff00c0e167981 */ /* 0x000ea8000c1e1900 */
[----:B------:R-:W2:Y:S01]  /*03a0*/  LDG.E R23, desc[UR12][R12.64+-0xc] ;  /* 0xfffff40c0c177981 */ /* 0x000ea2000c1e1900 */
[----:B---3--:R-:W-:-:S03]  /*03b0*/  FFMA R25, R26, R25, R21 ;  /* 0x000000191a197223 */ /* 0x008fc60000000015 */
[----:B------:R-:W2:Y:S04]  /*03c0*/  LDG.E R21, desc[UR12][R12.64+-0x10] ;  /* 0xfffff00c0c157981 */ /* 0x000ea8000c1e1900 */
[----:B------:R-:W3:Y:S01]  /*03d0*/  LDG.E R26, desc[UR12][R14.64+-0xc] ;  /* 0xfffff40c0e1a7981 */ /* 0x000ee2000c1e1900 */
[----:B----4-:R-:W-:-:S03]  /*03e0*/  FFMA R28, R24, R19, R25 ;  /* 0x00000013181c7223 */ /* 0x010fc60000000019 */
[----:B------:R-:W4:Y:S04]  /*03f0*/  LDG.E R19, desc[UR12][R12.64+-0x8] ;  /* 0xfffff80c0c137981 */ /* 0x000f28000c1e1900 */
[----:B------:R-:W4:Y:S01]  /*0400*/  LDG.E R24, desc[UR12][R14.64+-0x8] ;  /* 0xfffff80c0e187981 */ /* 0x000f22000c1e1900 */
[----:B-----5:R-:W-:-:S03]  /*0410*/  FFMA R28, R17, R18, R28 ;  /* 0x00000012111c7223 */ /* 0x020fc6000000001c */
[----:B------:R-:W5:Y:S04]  /*0420*/  LDG.E R18, desc[UR12][R12.64+-0x4] ;  /* 0xfffffc0c0c127981 */ /* 0x000f68000c1e1900 */
[----:B------:R-:W5:Y:S01]  /*0430*/  LDG.E R17, desc[UR12][R14.64+-0x4] ;  /* 0xfffffc0c0e117981 */ /* 0x000f62000c1e1900 */
[----:B--2---:R-:W-:-:S03]  /*0440*/  FFMA R22, R21, R22, R28 ;  /* 0x0000001615167223 */ /* 0x004fc6000000001c */
[----:B------:R-:W2:Y:S01]  /*0450*/  LDG.E R21, desc[UR12][R12.64] ;  /* 0x0000000c0c157981 */ /* 0x000ea2000c1e1900 */
[----:B---3--:R-:W-:-:S03]  /*0460*/  FFMA R26, R23, R26, R22 ;  /* 0x0000001a171a7223 */ /* 0x008fc60000000016 */
[----:B------:R-:W2:Y:S04]  /*0470*/  LDG.E R22, desc[UR12][R14.64] ;  /* 0x0000000c0e167981 */ /* 0x000ea8000c1e1900 */
[----:B------:R-:W3:Y:S01]  /*0480*/  LDG.E R23, desc[UR12][R12.64+0x4] ;  /* 0x0000040c0c177981 */ /* 0x000ee2000c1e1900 */
[----:B----4-:R-:W-:-:S03]  /*0490*/  FFMA R25, R19, R24, R26 ;  /* 0x0000001813197223 */ /* 0x010fc6000000001a */
[----:B------:R-:W3:Y:S04]  /*04a0*/  LDG.E R26, desc[UR12][R14.64+0x4] ;  /* 0x0000040c0e1a7981 */ /* 0x000ee8000c1e1900 */
        /* <DEDUP_REMOVED lines=15> */
[----:B------:R-:W5:Y:S04]  /*05a0*/  LDG.E R17, desc[UR12][R14.64+0x18] ;  /* 0x0000180c0e117981 */ /* 0x000f68000c1e1900 */
[----:B------:R-:W3:Y:S01]  /*05b0*/  LDG.E R18, desc[UR12][R12.64+0x1c] ;  /* 0x00001c0c0c127981 */ /* 0x000ee2000c1e1900 */
[----:B------:R-:W-:-:S05]  /*05c0*/  VIADD R16, R16, 0x10 ;  /* 0x0000001010107836 */ /* 0x000fca0000000000 */
[----:B------:R-:W-:Y:S01]  /*05d0*/  ISETP.NE.AND P1, PT, R16, RZ, PT ;  /* 0x000000ff1000720c */ /* 0x000fe20003f25270 */
[----:B--2---:R-:W-:Y:S01]  /*05e0*/  FFMA R22, R21, R22, R28 ;  /* 0x0000001615167223 */ /* 0x004fe2000000001c */
[----:B------:R-:W-:-:S03]  /*05f0*/  IADD3 R21, P2, PT, R12, 0x40, RZ ;  /* 0x000000400c157810 */ /* 0x000fc60007f5e0ff */
[----:B----4-:R-:W-:Y:S01]  /*0600*/  FFMA R25, R19, R24, R22 ;  /* 0x0000001813197223 */ /* 0x010fe20000000016 */
[----:B------:R-:W-:Y:S02]  /*0610*/  IADD3 R19, P3, PT, R14, 0x40, RZ ;  /* 0x000000400e137810 */ /* 0x000fe40007f7e0ff */
[----:B------:R-:W-:Y:S01]  /*0620*/  IADD3.X R24, PT, PT, RZ, R13, RZ, P2, !PT ;  /* 0x0000000dff187210 */ /* 0x000fe200017fe4ff */
[----:B-----5:R-:W-:Y:S01]  /*0630*/  FFMA R17, R26, R17, R25 ;  /* 0x000000111a117223 */ /* 0x020fe20000000019 */
[----:B------:R-:W-:-:S03]  /*0640*/  IADD3.X R26, PT, PT, RZ, R15, RZ, P3, !PT ;  /* 0x0000000fff1a7210 */ /* 0x000fc60001ffe4ff */
[----:B---3--:R-:W-:Y:S01]  /*0650*/  FFMA R22, R18, R23, R17 ;  /* 0x0000001712167223 */ /* 0x008fe20000000011 */
[----:B------:R-:W-:Y:S06]  /*0660*/  @P1 BRA `(.L_x_9) ;  /* 0xfffffffc00141947 */ /* 0x000fec000383ffff */
[----:B------:R-:W-:-:S07]  /*0670*/  MOV R21, R7 ;  /* 0x0000000700157202 */ /* 0x000fce0000000f00 */
.L_x_8:
[----:B------:R-:W-:-:S13]  /*0680*/  ISETP.NE.AND P1, PT, R2, RZ, PT ;  /* 0x000000ff0200720c */ /* 0x000fda0003f25270 */
[----:B------:R-:W-:Y:S05]  /*0690*/  @!P1 BRA `(.L_x_10) ;  /* 0x0000000400a09947 */ /* 0x000fea0003800000 */
[----:B------:R-:W-:Y:S02]  /*06a0*/  IADD3 R12, PT, PT, R2, -0x1, RZ ;  /* 0xffffffff020c7810 */ /* 0x000fe40007ffe0ff */
[----:B------:R-:W-:Y:S02]  /*06b0*/  ISETP.NE.AND P1, PT, R4, RZ, PT ;  /* 0x000000ff0400720c */ /* 0x000fe40003f25270 */
[----:B------:R-:W-:-:S13]  /*06c0*/  ISETP.GE.U32.AND P2, PT, R12, 0x7, PT ;  /* 0x000000070c00780c */ /* 0x000fda0003f46070 */
[----:B------:R-:W-:Y:S05]  /*06d0*/  @!P2 BRA `(.L_x_11) ;  /* 0x0000000000a0a947 */ /* 0x000fea0003800000 */
[----:B------:R-:W1:Y:S01]  /*06e0*/  LDC.64 R18, c[0x0][0x388] ;  /* 0x0000e200ff127b82 */ /* 0x000e620000000a00 */
[----:B------:R-:W2:Y:S01]  /*06f0*/  LDCU.128 UR4, c[0x0][0x380] ;  /* 0x00007000ff0477ac */ /* 0x000ea20008000c00 */
[CC--:B------:R-:W-:Y:S02]  /*0700*/  IADD3 R17, PT, PT, R20.reuse, R21.reuse, RZ ;  /* 0x0000001514117210 */ /* 0x0c0fe40007ffe0ff */
[-C--:B------:R-:W-:Y:S02]  /*0710*/  IADD3 R15, P2, PT, R20, R21.reuse, RZ ;  /* 0x00000015140f7210 */ /* 0x080fe40007f5e0ff */
[----:B------:R-:W-:Y:S02]  /*0720*/  IADD3 R23, P4, PT, R0, R21, RZ ;  /* 0x0000001500177210 */ /* 0x000fe40007f9e0ff */
[----:B------:R-:W3:Y:S01]  /*0730*/  LDC.64 R12, c[0x0][0x380] ;  /* 0x0000e000ff0c7b82 */ /* 0x000ee20000000a00 */
[----:B------:R-:W-:Y:S02]  /*0740*/  IADD3.X R26, PT, PT, RZ, RZ, RZ, P2, !PT ;  /* 0x000000ffff1a7210 */ /* 0x000fe400017fe4ff */
[----:B------:R-:W-:-:S02]  /*0750*/  IADD3.X R24, PT, PT, RZ, RZ, RZ, P4, !PT ;  /* 0x000000ffff187210 */ /* 0x000fc400027fe4ff */
[----:B--2---:R-:W-:Y:S02]  /*0760*/  LEA R16, P3, R15, UR6, 0x2 ;  /* 0x000000060f107c11 */ /* 0x004fe4000f8610ff */
[----:B------:R-:W-:Y:S01]  /*0770*/  LEA R14, P5, R23, UR4, 0x2 ;  /* 0x00000004170e7c11 */ /* 0x000fe2000f8a10ff */
[----:B-1----:R-:W-:Y:S01]  /*0780*/  IMAD.WIDE.U32 R18, R17, 0x4, R18 ;  /* 0x0000000411127825 */ /* 0x002fe200078e0012 */
[----:B------:R-:W-:-:S05]  /*0790*/  IADD3 R17, PT, PT, R0, R21, RZ ;  /* 0x0000001500117210 */ /* 0x000fca0007ffe0ff */
[----:B0-----:R-:W2:Y:S01]  /*07a0*/  LDG.E R19, desc[UR12][R18.64] ;  /* 0x0000000c12137981 */ /* 0x001ea2000c1e1900 */
[----:B---3--:R-:W-:Y:S01]  /*07b0*/  IMAD.WIDE.U32 R12, R17, 0x4, R12 ;  /* 0x00000004110c7825 */ /* 0x008fe200078e000c */
[----:B------:R-:W-:Y:S02]  /*07c0*/  LEA.HI.X R17, R15, UR7, R26, 0x2, P3 ;  /* 0x000000070f117c11 */ /* 0x000fe400098f141a */
[----:B------:R-:W-:-:S03]  /*07d0*/  LEA.HI.X R15, R23, UR5, R24, 0x2, P5 ;  /* 0x00000005170f7c11 */ /* 0x000fc6000a8f1418 */
[----:B------:R-:W2:Y:S04]  /*07e0*/  LDG.E R12, desc[UR12][R12.64] ;  /* 0x0000000c0c0c7981 */ /* 0x000ea8000c1e1900 */
[----:B------:R-:W3:Y:S04]  /*07f0*/  LDG.E R27, desc[UR12][R16.64+0x4] ;  /* 0x0000040c101b7981 */ /* 0x000ee8000c1e1900 */
[----:B------:R-:W3:Y:S04]  /*0800*/  LDG.E R28, desc[UR12][R14.64+0x4] ;  /* 0x0000040c0e1c7981 */ /* 0x000ee8000c1e1900 */
[----:B------:R-:W4:Y:S04]  /*0810*/  LDG.E R25, desc[UR12][R16.64+0x8] ;  /* 0x0000080c10197981 */ /* 0x000f28000c1e1900 */
[----:B------:R-:W4:Y:S04]  /*0820*/  LDG.E R24, desc[UR12][R14.64+0x8] ;  /* 0x0000080c0e187981 */ /* 0x000f28000c1e1900 */
[----:B------:R-:W5:Y:S04]  /*0830*/  LDG.E R23, desc[UR12][R14.64+0xc] ;  /* 0x00000c0c0e177981 */ /* 0x000f68000c1e1900 */
[----:B------:R-:W5:Y:S04]  /*0840*/  LDG.E R18, desc[UR12][R16.64+0x14] ;  /* 0x0000140c10127981 */ /* 0x000f68000c1e1900 */
[----:B------:R-:W5:Y:S01]  /*0850*/  LDG.E R13, desc[UR12][R16.64+0x1c] ;  /* 0x00001c0c100d7981 */ /* 0x000f62000c1e1900 */
[----:B--2---:R-:W-:-:S03]  /*0860*/  FFMA R26, R19, R12, R22 ;  /* 0x0000000c131a7223 */ /* 0x004fc60000000016 */
[----:B------:R-:W5:Y:S04]  /*0870*/  LDG.E R22, desc[UR12][R16.64+0xc] ;  /* 0x00000c0c10167981 */ /* 0x000f68000c1e1900 */
[----:B------:R-:W2:Y:S01]  /*0880*/  LDG.E R19, desc[UR12][R14.64+0x10] ;  /* 0x0000100c0e137981 */ /* 0x000ea2000c1e1900 */
[----:B---3--:R-:W-:-:S03]  /*0890*/  FFMA R28, R27, R28, R26 ;  /* 0x0000001c1b1c7223 */ /* 0x008fc6000000001a */
[----:B------:R-:W2:Y:S04]  /*08a0*/  LDG.E R26, desc[UR12][R16.64+0x10] ;  /* 0x0000100c101a7981 */ /* 0x000ea8000c1e1900 */
[----:B------:R-:W3:Y:S01]  /*08b0*/  LDG.E R12, desc[UR12][R16.64+0x18] ;  /* 0x0000180c100c7981 */ /* 0x000ee2000c1e1900 */
[----:B----4-:R-:W-:-:S03]  /*08c0*/  FFMA R27, R25, R24, R28 ;  /* 0x00000018191b7223 */ /* 0x010fc6000000001c */
[----:B------:R-:W4:Y:S04]  /*08d0*/  LDG.E R25, desc[UR12][R14.64+0x14] ;  /* 0x0000140c0e197981 */ /* 0x000f28000c1e1900 */
[----:B------:R-:W3:Y:S04]  /*08e0*/  LDG.E R24, desc[UR12][R14.64+0x18] ;  /* 0x0000180c0e187981 */ /* 0x000ee8000c1e1900 */
[----:B------:R-:W3:Y:S01]  /*08f0*/  LDG.E R28, desc[UR12][R14.64+0x1c] ;  /* 0x00001c0c0e1c7981 */ /* 0x000ee2000c1e1900 */
[----:B------:R-:W-:Y:S02]  /*0900*/  VIADD R21, R21, 0x8 ;  /* 0x0000000815157836 */ /* 0x000fe40000000000 */
[----:B-----5:R-:W-:-:S04]  /*0910*/  FFMA R23, R22, R23, R27 ;  /* 0x0000001716177223 */ /* 0x020fc8000000001b */
[----:B--2---:R-:W-:-:S04]  /*0920*/  FFMA R19, R26, R19, R23 ;  /* 0x000000131a137223 */ /* 0x004fc80000000017 */
[----:B----4-:R-:W-:-:S04]  /*0930*/  FFMA R19, R18, R25, R19 ;  /* 0x0000001912137223 */ /* 0x010fc80000000013 */
[----:B---3--:R-:W-:-:S04]  /*0940*/  FFMA R12, R12, R24, R19 ;  /* 0x000000180c0c7223 */ /* 0x008fc80000000013 */
[----:B------:R-:W-:-:S07]  /*0950*/  FFMA R22, R13, R28, R12 ;  /* 0x0000001c0d167223 */ /* 0x000fce000000000c */
.L_x_11:
[----:B------:R-:W-:Y:S05]  /*0960*/  @!P1 BRA `(.L_x_10) ;  /* 0x0000000000ec9947 */ /* 0x000fea0003800000 */
[----:B------:R-:W-:Y:S02]  /*0970*/  ISETP.GE.U32.AND P2, PT, R10, 0x3, PT ;  /* 0x000000030a00780c */ /* 0x000fe40003f46070 */
[----:B------:R-:W-:-:S11]  /*0980*/  ISETP.NE.AND P1, PT, R5, RZ, PT ;  /* 0x000000ff0500720c */ /* 0x000fd60003f25270 */
        /* <DEDUP_REMOVED lines=23> */
[----:B------:R-:W5:Y:S01]  /*0b00*/  LDG.E R28, desc[UR12][R12.64+0xc] ;  /* 0x00000c0c0c1c7981 */ /* 0x000f62000c1e1900 */
[----:B------:R-:W-:Y:S01]  /*0b10*/  IADD3 R21, PT, PT, R21, 0x4, RZ ;  /* 0x0000000415157810 */ /* 0x000fe20007ffe0ff */
[----:B--2---:R-:W-:-:S04]  /*0b20*/  FFMA R22, R17, R18, R22 ;  /* 0x0000001211167223 */ /* 0x004fc80000000016 */
[----:B---3--:R-:W-:-:S04]  /*0b30*/  FFMA R22, R23, R24, R22 ;  /* 0x0000001817167223 */ /* 0x008fc80000000016 */
[----:B----4-:R-:W-:-:S04]  /*0b40*/  FFMA R22, R25, R26, R22 ;  /* 0x0000001a19167223 */ /* 0x010fc80000000016 */
[----:B-----5:R-:W-:-:S07]  /*0b50*/  FFMA R22, R27, R28, R22 ;  /* 0x0000001c1b167223 */ /* 0x020fce0000000016 */
.L_x_12:
[----:B------:R-:W-:Y:S05]  /*0b60*/  @!P1 BRA `(.L_x_10) ;  /* 0x00000000006c9947 */ /* 0x000fea0003800000 */
[----:B------:R-:W1:Y:S01]  /*0b70*/  LDC.64 R14, c[0x0][0x388] ;  /* 0x0000e200ff0e7b82 */ /* 0x000e620000000a00 */
[-C--:B------:R-:W-:Y:S02]  /*0b80*/  IADD3 R17, PT, PT, R20, R21.reuse, RZ ;  /* 0x0000001514117210 */ /* 0x080fe40007ffe0ff */
[----:B------:R-:W-:-:S05]  /*0b90*/  IADD3 R19, PT, PT, R0, R21, RZ ;  /* 0x0000001500137210 */ /* 0x000fca0007ffe0ff */
[----:B------:R-:W2:Y:S01]  /*0ba0*/  LDC.64 R12, c[0x0][0x380] ;  /* 0x0000e000ff0c7b82 */ /* 0x000ea20000000a00 */
[----:B-1----:R-:W-:-:S06]  /*0bb0*/  IMAD.WIDE.U32 R14, R17, 0x4, R14 ;  /* 0x00000004110e7825 */ /* 0x002fcc00078e000e */
[----:B0-----:R-:W3:Y:S01]  /*0bc0*/  LDG.E R15, desc[UR12][R14.64] ;  /* 0x0000000c0e0f7981 */ /* 0x001ee2000c1e1900 */
[----:B--2---:R-:W-:-:S06]  /*0bd0*/  IMAD.WIDE.U32 R12, R19, 0x4, R12 ;  /* 0x00000004130c7825 */ /* 0x004fcc00078e000c */
[----:B------:R-:W3:Y:S01]  /*0be0*/  LDG.E R12, desc[UR12][R12.64] ;  /* 0x0000000c0c0c7981 */ /* 0x000ee2000c1e1900 */
[----:B------:R-:W-:Y:S01]  /*0bf0*/  ISETP.NE.AND P1, PT, R5, 0x1, PT ;  /* 0x000000010500780c */ /* 0x000fe20003f25270 */
[----:B---3--:R-:W-:-:S12]  /*0c00*/  FFMA R22, R15, R12, R22 ;  /* 0x0000000c0f167223 */ /* 0x008fd80000000016 */
[----:B------:R-:W-:Y:S05]  /*0c10*/  @!P1 BRA `(.L_x_10) ;  /* 0x0000000000409947 */ /* 0x000fea0003800000 */
[----:B------:R-:W0:Y:S01]  /*0c20*/  LDCU.128 UR4, c[0x0][0x380] ;  /* 0x00007000ff0477ac */ /* 0x000e220008000c00 */
[-C--:B------:R-:W-:Y:S02]  /*0c30*/  IADD3 R13, P3, PT, R0, R21.reuse, RZ ;  /* 0x00000015000d7210 */ /* 0x080fe40007f7e0ff */
[----:B------:R-:W-:-:S03]  /*0c40*/  IADD3 R15, P1, PT, R20, R21, RZ ;  /* 0x00000015140f7210 */ /* 0x000fc60007f3e0ff */
[----:B------:R-:W-:Y:S01]  /*0c50*/  IMAD.X R16, RZ, RZ, RZ, P3 ;  /* 0x000000ffff107224 */ /* 0x000fe200018e06ff */
[----:B------:R-:W-:Y:S02]  /*0c60*/  IADD3.X R18, PT, PT, RZ, RZ, RZ, P1, !PT ;  /* 0x000000ffff127210 */ /* 0x000fe40000ffe4ff */
[----:B------:R-:W-:Y:S02]  /*0c70*/  ISETP.NE.AND P1, PT, R5, 0x2, PT ;  /* 0x000000020500780c */ /* 0x000fe40003f25270 */
[----:B0-----:R-:W-:Y:S02]  /*0c80*/  LEA R14, P2, R15, UR6, 0x2 ;  /* 0x000000060f0e7c11 */ /* 0x001fe4000f8410ff */
[----:B------:R-:W-:Y:S02]  /*0c90*/  LEA R12, P4, R13, UR4, 0x2 ;  /* 0x000000040d0c7c11 */ /* 0x000fe4000f8810ff */
[----:B------:R-:W-:Y:S02]  /*0ca0*/  LEA.HI.X R15, R15, UR7, R18, 0x2, P2 ;  /* 0x000000070f0f7c11 */ /* 0x000fe400090f1412 */
[----:B------:R-:W-:-:S03]  /*0cb0*/  LEA.HI.X R13, R13, UR5, R16, 0x2, P4 ;  /* 0x000000050d0d7c11 */ /* 0x000fc6000a0f1410 */
[----:B------:R-:W2:Y:S04]  /*0cc0*/  LDG.E R17, desc[UR12][R14.64+0x4] ;  /* 0x0000040c0e117981 */ /* 0x000ea8000c1e1900 */
[----:B------:R-:W2:Y:S04]  /*0cd0*/  LDG.E R16, desc[UR12][R12.64+0x4] ;  /* 0x0000040c0c107981 */ /* 0x000ea8000c1e1900 */
[----:B------:R-:W3:Y:S04]  /*0ce0*/  @P1 LDG.E R19, desc[UR12][R14.64+0x8] ;  /* 0x0000080c0e131981 */ /* 0x000ee8000c1e1900 */
[----:B------:R-:W3:Y:S01]  /*0cf0*/  @P1 LDG.E R18, desc[UR12][R12.64+0x8] ;  /* 0x0000080c0c121981 */ /* 0x000ee2000c1e1900 */
[----:B--2---:R-:W-:-:S04]  /*0d00*/  FFMA R22, R17, R16, R22 ;  /* 0x0000001011167223 */ /* 0x004fc80000000016 */
[----:B---3--:R-:W-:-:S07]  /*0d10*/  @P1 FFMA R22, R19, R18, R22 ;  /* 0x0000001213161223 */ /* 0x008fce0000000016 */
.L_x_10:
[----:B------:R-:W-:Y:S01]  /*0d20*/  HFMA2 R19, -RZ, RZ, 0, 0 ;  /* 0x00000000ff137431 */ /* 0x000fe200000001ff */
[----:B------:R-:W-:Y:S06]  /*0d30*/  @!P0 BRA `(.L_x_13) ;  /* 0x0000000000ac8947 */ /* 0x000fec0003800000 */
[----:B------:R-:W-:-:S07]  /*0d40*/  MOV R17, RZ ;  /* 0x000000ff00117202 */ /* 0x000fce0000000f00 */
.L_x_14:
[----:B------:R-:W1:Y:S01]  /*0d50*/  LDC.64 R14, c[0x0][0x388] ;  /* 0x0000e200ff0e7b82 */ /* 0x000e620000000a00 */
[-C--:B0-----:R-:W-:Y:S02]  /*0d60*/  IADD3 R19, PT, PT, R20, R17.reuse, RZ ;  /* 0x0000001114137210 */ /* 0x081fe40007ffe0ff */
[----:B------:R-:W-:-:S05]  /*0d70*/  IADD3 R21, PT, PT, R0, R17, RZ ;  /* 0x0000001100157210 */ /* 0x000fca0007ffe0ff */
[----:B------:R-:W2:Y:S01]  /*0d80*/  LDC.64 R12, c[0x0][0x380] ;  /* 0x0000e000ff0c7b82 */ /* 0x000ea20000000a00 */
[----:B-1----:R-:W-:-:S05]  /*0d90*/  IMAD.WIDE.U32 R14, R19, 0x4, R14 ;  /* 0x00000004130e7825 */ /* 0x002fca00078e000e */
[----:B0-----:R-:W3:Y:S01]  /*0da0*/  LDG.E R19, desc[UR12][R14.64] ;  /* 0x0000000c0e137981 */ /* 0x001ee2000c1e1900 */
[----:B--2---:R-:W-:-:S05]  /*0db0*/  IMAD.WIDE.U32 R12, R21, 0x4, R12 ;  /* 0x00000004150c7825 */ /* 0x004fca00078e000c */
[----:B------:R-:W3:Y:S02]  /*0dc0*/  LDG.E R16, desc[UR12][R12.64] ;  /* 0x0000000c0c107981 */ /* 0x000ee4000c1e1900 */
[-C--:B---3--:R-:W-:Y:S02]  /*0dd0*/  FFMA R19, R19, -R22.reuse, R16 ;  /* 0x8000001613137223 */ /* 0x088fe40000000010 */
[----:B------:R-:W2:Y:S04]  /*0de0*/  LDG.E R16, desc[UR12][R12.64+0x4] ;  /* 0x0000040c0c107981 */ /* 0x000ea8000c1e1900 */
[----:B------:R0:W-:Y:S04]  /*0df0*/  STG.E desc[UR12][R12.64], R19 ;  /* 0x000000130c007986 */ /* 0x0001e8000c10190c */
[----:B------:R-:W2:Y:S02]  /*0e00*/  LDG.E R21, desc[UR12][R14.64+0x4] ;  /* 0x0000040c0e157981 */ /* 0x000ea4000c1e1900 */
[----:B--2---:R-:W-:-:S02]  /*0e10*/  FFMA R21, R21, -R22, R16 ;  /* 0x8000001615157223 */ /* 0x004fc40000000010 */
        /* <DEDUP_REMOVED lines=10> */
[----:B0-----:R-:W2:Y:S02]  /*0ec0*/  LDG.E R19, desc[UR12][R14.64+0x10] ;  /* 0x0000100c0e137981 */ /* 0x001ea4000c1e1900 */
[----:B--2---:R-:W-:-:S02]  /*0ed0*/  FFMA R19, R19, -R22, R16 ;  /* 0x8000001613137223 */ /* 0x004fc40000000010 */
[----:B------:R-:W2:Y:S04]  /*0ee0*/  LDG.E R16, desc[UR12][R12.64+0x14] ;  /* 0x0000140c0c107981 */ /* 0x000ea8000c1e1900 */
[----:B------:R0:W-:Y:S04]  /*0ef0*/  STG.E desc[UR12][R12.64+0x10], R19 ;  /* 0x000010130c007986 */ /* 0x0001e8000c10190c */
[----:B-1----:R-:W2:Y:S02]  /*0f00*/  LDG.E R21, desc[UR12][R14.64+0x14] ;  /* 0x0000140c0e157981 */ /* 0x002ea4000c1e1900 */
[----:B--2---:R-:W-:-:S02]  /*0f10*/  FFMA R21, R21, -R22, R16 ;  /* 0x8000001615157223 */ /* 0x004fc40000000010 */
[----:B------:R-:W2:Y:S04]  /*0f20*/  LDG.E R16, desc[UR12][R12.64+0x18] ;  /* 0x0000180c0c107981 */ /* 0x000ea8000c1e1900 */
[----:B------:R0:W-:Y:S04]  /*0f30*/  STG.E desc[UR12][R12.64+0x14], R21 ;  /* 0x000014150c007986 */ /* 0x0001e8000c10190c */
[----:B---3--:R-:W2:Y:S02]  /*0f40*/  LDG.E R23, desc[UR12][R14.64+0x18] ;  /* 0x0000180c0e177981 */ /* 0x008ea4000c1e1900 */
[----:B--2---:R-:W-:-:S02]  /*0f50*/  FFMA R23, R23, -R22, R16 ;  /* 0x8000001617177223 */ /* 0x004fc40000000010 */
[----:B------:R-:W2:Y:S04]  /*0f60*/  LDG.E R16, desc[UR12][R12.64+0x1c] ;  /* 0x00001c0c0c107981 */ /* 0x000ea8000c1e1900 */
[----:B------:R0:W-:Y:S04]  /*0f70*/  STG.E desc[UR12][R12.64+0x18], R23 ;  /* 0x000018170c007986 */ /* 0x0001e8000c10190c */
[----:B----4-:R-:W2:Y:S01]  /*0f80*/  LDG.E R25, desc[UR12][R14.64+0x1c] ;  /* 0x00001c0c0e197981 */ /* 0x010ea2000c1e1900 */
[----:B------:R-:W-:-:S04]  /*0f90*/  IADD3 R17, PT, PT, R17, 0x8, RZ ;  /* 0x0000000811117810 */ /* 0x000fc80007ffe0ff */
[----:B------:R-:W-:Y:S01]  /*0fa0*/  ISETP.NE.AND P1, PT, R17, R8, PT ;  /* 0x000000081100720c */ /* 0x000fe20003f25270 */
[----:B--2---:R-:W-:-:S05]  /*0fb0*/  FFMA R25, R25, -R22, R16 ;  /* 0x8000001619197223 */ /* 0x004fca0000000010 */
[----:B------:R0:W-:Y:S07]  /*0fc0*/  STG.E desc[UR12][R12.64+0x1c], R25 ;  /* 0x00001c190c007986 */ /* 0x0001ee000c10190c */
[----:B------:R-:W-:Y:S05]  /*0fd0*/  @P1 BRA `(.L_x_14) ;  /* 0xfffffffc005c1947 */ /* 0x000fea000383ffff */
[----:B0-----:R-:W-:-:S07]  /*0fe0*/  MOV R19, R8 ;  /* 0x0000000800137202 */ /* 0x001fce0000000f00 */
.L_x_13:
[----:B------:R-:W-:-:S13]  /*0ff0*/  ISETP.NE.AND P1, PT, R4, RZ, PT ;  /* 0x000000ff0400720c */ /* 0x000fda0003f25270 */
[----:B------:R-:W-:Y:S05]  /*1000*/  @!P1 BRA `(.L_x_15) ;  /* 0x0000000400289947 */ /* 0x000fea0003800000 */
[----:B------:R-:W-:Y:S02]  /*1010*/  ISETP.GE.U32.AND P2, PT, R10, 0x3, PT ;  /* 0x000000030a00780c */ /* 0x000fe40003f46070 */
[----:B------:R-:W-:-:S11]  /*1020*/  ISETP.NE.AND P1, PT, R5, RZ, PT ;  /* 0x000000ff0500720c */ /* 0x000fd60003f25270 */
[----:B------:R-:W-:Y:S05]  /*1030*/  @!P2 BRA `(.L_x_16) ;  /* 0x000000000080a947 */ /* 0x000fea0003800000 */
[----:B------:R-:W1:Y:S01]  /*1040*/  LDC.64 R24, c[0x0][0x388] ;  /* 0x0000e200ff187b82 */ /* 0x000e620000000a00 */
[-C--:B------:R-:W-:Y:S01]  /*1050*/  IADD3 R13, PT, PT, R20, R19.reuse, RZ ;  /* 0x00000013140d7210 */ /* 0x080fe20007ffe0ff */
[----:B------:R-:W2:Y:S01]  /*1060*/  LDCU.128 UR4, c[0x0][0x380] ;  /* 0x00007000ff0477ac */ /* 0x000ea20008000c00 */
[----:B------:R-:W-:-:S05]  /*1070*/  IADD3 R15, PT, PT, R0, R19, RZ ;  /* 0x00000013000f7210 */ /* 0x000fca0007ffe0ff */
[----:B------:R-:W3:Y:S01]  /*1080*/  LDC.64 R16, c[0x0][0x380] ;  /* 0x0000e000ff107b82 */ /* 0x000ee20000000a00 */
[----:B-1----:R-:W-:-:S06]  /*1090*/  IMAD.WIDE.U32 R24, R13, 0x4, R24 ;  /* 0x000000040d187825 */ /* 0x002fcc00078e0018 */
[----:B0-----:R-:W4:Y:S01]  /*10a0*/  LDG.E R25, desc[UR12][R24.64] ;  /* 0x0000000c18197981 */ /* 0x001f22000c1e1900 */
[----:B---3--:R-:W-:-:S05]  /*10b0*/  IMAD.WIDE.U32 R16, R15, 0x4, R16 ;  /* 0x000000040f107825 */ /* 0x008fca00078e0010 */
[----:B------:R-:W4:Y:S01]  /*10c0*/  LDG.E R18, desc[UR12][R16.64] ;  /* 0x0000000c10127981 */ /* 0x000f22000c1e1900 */
[-C--:B------:R-:W-:Y:S02]  /*10d0*/  IADD3 R15, P2, PT, R20, R19.reuse, RZ ;  /* 0x00000013140f7210 */ /* 0x080fe40007f5e0ff */
[----:B------:R-:W-:Y:S02]  /*10e0*/  IADD3 R13, P4, PT, R0, R19, RZ ;  /* 0x00000013000d7210 */ /* 0x000fe40007f9e0ff */
[----:B--2---:R-:W-:Y:S01]  /*10f0*/  LEA R14, P3, R15, UR6, 0x2 ;  /* 0x000000060f0e7c11 */ /* 0x004fe2000f8610ff */
[----:B------:R-:W-:Y:S01]  /*1100*/  IMAD.X R28, RZ, RZ, RZ, P2 ;  /* 0x000000ffff1c7224 */ /* 0x000fe200010e06ff */
[----:B------:R-:W-:Y:S02]  /*1110*/  LEA R12, P5, R13, UR4, 0x2 ;  /* 0x000000040d0c7c11 */ /* 0x000fe4000f8a10ff */
[----:B------:R-:W-:Y:S02]  /*1120*/  IADD3.X R26, PT, PT, RZ, RZ, RZ, P4, !PT ;  /* 0x000000ffff1a7210 */ /* 0x000fe400027fe4ff */
[----:B------:R-:W-:-:S02]  /*1130*/  LEA.HI.X R15, R15, UR7, R28, 0x2, P3 ;  /* 0x000000070f0f7c11 */ /* 0x000fc400098f141c */
[----:B------:R-:W-:Y:S01]  /*1140*/  LEA.HI.X R13, R13, UR5, R26, 0x2, P5 ;  /* 0x000000050d0d7c11 */ /* 0x000fe2000a8f141a */
[----:B----4-:R-:W-:-:S05]  /*1150*/  FFMA R25, R25, -R22, R18 ;  /* 0x8000001619197223 */ /* 0x010fca0000000012 */
[----:B------:R1:W-:Y:S04]  /*1160*/  STG.E desc[UR12][R16.64], R25 ;  /* 0x0000001910007986 */ /* 0x0003e8000c10190c */
[----:B------:R-:W2:Y:S04]  /*1170*/  LDG.E R21, desc[UR12][R14.64+0x4] ;  /* 0x0000040c0e157981 */ /* 0x000ea8000c1e1900 */
        /* <DEDUP_REMOVED lines=8> */
[----:B------:R-:W2:Y:S01]  /*1200*/  LDG.E R27, desc[UR12][R14.64+0xc] ;  /* 0x00000c0c0e1b7981 */ /* 0x000ea2000c1e1900 */
[----:B------:R-:W-:Y:S01]  /*1210*/  IADD3 R19, PT, PT, R19, 0x4, RZ ;  /* 0x0000000413137810 */ /* 0x000fe20007ffe0ff */
[----:B--2---:R-:W-:-:S05]  /*1220*/  FFMA R27, R27, -R22, R18 ;  /* 0x800000161b1b7223 */ /* 0x004fca0000000012 */
[----:B------:R1:W-:Y:S02]  /*1230*/  STG.E desc[UR12][R12.64+0xc], R27 ;  /* 0x00000c1b0c007986 */ /* 0x0003e4000c10190c */
.L_x_16:
[----:B------:R-:W-:Y:S05]  /*1240*/  @!P1 BRA `(.L_x_15) ;  /* 0x0000000000989947 */ /* 0x000fea0003800000 */
[----:B------:R-:W-:Y:S02]  /*1250*/  ISETP.NE.AND P2, PT, R5, 0x1, PT ;  /* 0x000000010500780c */ /* 0x000fe40003f45270 */
[----:B------:R-:W-:-:S11]  /*1260*/  LOP3.LUT P1, RZ, R3, 0x1, RZ, 0xc0, !PT ;  /* 0x0000000103ff7812 */ /* 0x000fd6000782c0ff */
[----:B------:R-:W-:Y:S05]  /*1270*/  @!P2 BRA `(.L_x_17) ;  /* 0x000000000060a947 */ /* 0x000fea0003800000 */
[----:B-1----:R-:W1:Y:S01]  /*1280*/  LDC.64 R24, c[0x0][0x388] ;  /* 0x0000e200ff187b82 */ /* 0x002e620000000a00 */
        /* <DEDUP_REMOVED lines=10> */
[----:B--2---:R-:W-:Y:S02]  /*1330*/  LEA R14, P3, R13, UR6, 0x2 ;  /* 0x000000060d0e7c11 */ /* 0x004fe4000f8610ff */
[----:B------:R-:W-:Y:S02]  /*1340*/  IADD3.X R26, PT, PT, RZ, RZ, RZ, P2, !PT ;  /* 0x000000ffff1a7210 */ /* 0x000fe400017fe4ff */
[----:B------:R-:W-:Y:S02]  /*1350*/  LEA R12, P5, R21, UR4, 0x2 ;  /* 0x00000004150c7c11 */ /* 0x000fe4000f8a10ff */
[----:B------:R-:W-:-:S02]  /*1360*/  IADD3.X R28, PT, PT, RZ, RZ, RZ, P4, !PT ;  /* 0x000000ffff1c7210 */ /* 0x000fc400027fe4ff */
[----:B------:R-:W-:Y:S02]  /*1370*/  LEA.HI.X R15, R13, UR7, R26, 0x2, P3 ;  /* 0x000000070d0f7c11 */ /* 0x000fe400098f141a */
[----:B------:R-:W-:Y:S01]  /*1380*/  LEA.HI.X R13, R21, UR5, R28, 0x2, P5 ;  /* 0x00000005150d7c11 */ /* 0x000fe2000a8f141c */
[----:B----4-:R-:W-:-:S05]  /*1390*/  FFMA R25, R25, -R22, R18 ;  /* 0x8000001619197223 */ /* 0x010fca0000000012 */
[----:B------:R2:W-:Y:S04]  /*13a0*/  STG.E desc[UR12][R16.64], R25 ;  /* 0x0000001910007986 */ /* 0x0005e8000c10190c */
[----:B------:R-:W3:Y:S04]  /*13b0*/  LDG.E R15, desc[UR12][R14.64+0x4] ;  /* 0x0000040c0e0f7981 */ /* 0x000ee8000c1e1900 */
[----:B------:R-:W3:Y:S01]  /*13c0*/  LDG.E R18, desc[UR12][R12.64+0x4] ;  /* 0x0000040c0c127981 */ /* 0x000ee2000c1e1900 */
[----:B------:R-:W-:Y:S01]  /*13d0*/  IADD3 R19, PT, PT, R19, 0x2, RZ ;  /* 0x0000000213137810 */ /* 0x000fe20007ffe0ff */
[----:B---3--:R-:W-:-:S05]  /*13e0*/  FFMA R21, R15, -R22, R18 ;  /* 0x800000160f157223 */ /* 0x008fca0000000012 */
[----:B------:R2:W-:Y:S02]  /*13f0*/  STG.E desc[UR12][R12.64+0x4], R21 ;  /* 0x000004150c007986 */ /* 0x0005e4000c10190c */
.L_x_17:
[----:B------:R-:W-:Y:S05]  /*1400*/  @!P1 BRA `(.L_x_15) ;  /* 0x0000000000289947 */ /* 0x000fea0003800000 */
[----:B------:R-:W3:Y:S01]  /*1410*/  LDC.64 R14, c[0x0][0x388] ;  /* 0x0000e200ff0e7b82 */ /* 0x000ee20000000a00 */
[----:B-12---:R-:W-:Y:S01]  /*1420*/  IADD3 R17, PT, PT, R20, R19, RZ ;  /* 0x0000001314117210 */ /* 0x006fe20007ffe0ff */
[----:B------:R-:W-:-:S06]  /*1430*/  IMAD.IADD R19, R0, 0x1, R19 ;  /* 0x0000000100137824 */ /* 0x000fcc00078e0213 */
[----:B------:R-:W1:Y:S01]  /*1440*/  LDC.64 R12, c[0x0][0x380] ;  /* 0x0000e000ff0c7b82 */ /* 0x000e620000000a00 */
[----:B---3--:R-:W-:-:S06]  /*1450*/  IMAD.WIDE.U32 R14, R17, 0x4, R14 ;  /* 0x00000004110e7825 */ /* 0x008fcc00078e000e */
[----:B0-----:R-:W2:Y:S01]  /*1460*/  LDG.E R15, desc[UR12][R14.64] ;  /* 0x0000000c0e0f7981 */ /* 0x001ea2000c1e1900 */
[----:B-1----:R-:W-:-:S05]  /*1470*/  IMAD.WIDE.U32 R12, R19, 0x4, R12 ;  /* 0x00000004130c7825 */ /* 0x002fca00078e000c */
[----:B------:R-:W2:Y:S02]  /*1480*/  LDG.E R16, desc[UR12][R12.64] ;  /* 0x0000000c0c107981 */ /* 0x000ea4000c1e1900 */
[----:B--2---:R-:W-:-:S05]  /*1490*/  FFMA R17, R15, -R22, R16 ;  /* 0x800000160f117223 */ /* 0x004fca0000000010 */
[----:B------:R3:W-:Y:S02]  /*14a0*/  STG.E desc[UR12][R12.64], R17 ;  /* 0x000000110c007986 */ /* 0x0007e4000c10190c */
.L_x_15:
[----:B------:R-:W-:-:S04]  /*14b0*/  IADD3 R9, PT, PT, R9, 0x1, RZ ;  /* 0x0000000109097810 */ /* 0x000fc80007ffe0ff */
[----:B------:R-:W-:-:S13]  /*14c0*/  ISETP.NE.AND P1, PT, R9, R6, PT ;  /* 0x000000060900720c */ /* 0x000fda0003f25270 */
[----:B------:R-:W-:Y:S05]  /*14d0*/  @P1 BRA `(.L_x_18) ;  /* 0xffffffec00301947 */ /* 0x000fea000383ffff */
.L_x_7:
[----:B0-----:R-:W-:Y:S05]  /*14e0*/  BSYNC.RECONVERGENT B0 ;  /* 0x0000000000007941 */ /* 0x001fea0003800200 */
.L_x_6:
[----:B------:R-:W-:Y:S01]  /*14f0*/  ISETP.GE.AND P0, PT, R3, 0x1, PT ;  /* 0x000000010300780c */ /* 0x000fe20003f06270 */
[----:B------:R-:W-:Y:S01]  /*1500*/  BSSY.RECONVERGENT B0, `(.L_x_19) ;  /* 0x0000071000007945 */ /* 0x000fe20003800200 */
[----:B------:R-:W-:-:S11]  /*1510*/  HFMA2 R2, -RZ, RZ, 0, 0 ;  /* 0x00000000ff027431 */ /* 0x000fd600000001ff */
[----:B------:R-:W-:Y:S05]  /*1520*/  @!P0 BRA `(.L_x_20) ;  /* 0x0000000400b88947 */ /* 0x000fea0003800000 */
[C---:B------:R-:W-:Y:S01]  /*1530*/  ISETP.GE.U32.AND P1, PT, R3.reuse, 0x10, PT ;  /* 0x000000100300780c */ /* 0x040fe20003f26070 */
[----:B------:R-:W-:Y:S01]  /*1540*/  BSSY.RECONVERGENT B1, `(.L_x_21) ;  /* 0x0000033000017945 */ /* 0x000fe20003800200 */
[----:B-1----:R-:W-:Y:S01]  /*1550*/  LOP3.LUT R27, R3, 0xf, RZ, 0xc0, !PT ;  /* 0x0000000f031b7812 */ /* 0x002fe200078ec0ff */
[----:B------:R-:W-:Y:S01]  /*1560*/  IMAD R0, R6, R3, RZ ;  /* 0x0000000306007224 */ /* 0x000fe200078e02ff */
[----:B------:R-:W-:Y:S02]  /*1570*/  MOV R2, RZ ;  /* 0x000000ff00027202 */ /* 0x000fe40000000f00 */
[----:B------:R-:W-:Y:S02]  /*1580*/  ISETP.NE.AND P2, PT, R27, RZ, PT ;  /* 0x000000ff1b00720c */ /* 0x000fe40003f45270 */
[----:B------:R-:W-:-:S05]  /*1590*/  MOV R7, RZ ;  /* 0x000000ff00077202 */ /* 0x000fca0000000f00 */
[----:B------:R-:W-:Y:S06]  /*15a0*/  @!P1 BRA `(.L_x_22) ;  /* 0x0000000000b09947 */ /* 0x000fec0003800000 */
[----:B------:R-:W0:Y:S01]  /*15b0*/  LDC.64 R4, c[0x0][0x380] ;  /* 0x0000e000ff047b82 */ /* 0x000e220000000a00 */
[----:B------:R-:W-:Y:S02]  /*15c0*/  LOP3.LUT R7, R3, 0x7ffffff0, RZ, 0xc0, !PT ;  /* 0x7ffffff003077812 */ /* 0x000fe400078ec0ff */
[----:B------:R-:W-:Y:S02]  /*15d0*/  MOV R2, RZ ;  /* 0x000000ff00027202 */ /* 0x000fe40000000f00 */
[----:B------:R-:W-:Y:S02]  /*15e0*/  MOV R11, R0 ;  /* 0x00000000000b7202 */ /* 0x000fe40000000f00 */
[----:B------:R-:W-:Y:S02]  /*15f0*/  IADD3 R26, PT, PT, -R7, RZ, RZ ;  /* 0x000000ff071a7210 */ /* 0x000fe40007ffe1ff */
[----:B0-----:R-:W-:-:S04]  /*1600*/  IADD3 R4, P1, PT, R4, 0x20, RZ ;  /* 0x0000002004047810 */ /* 0x001fc80007f3e0ff */
[----:B------:R-:W-:-:S09]  /*1610*/  IADD3.X R5, PT, PT, RZ, R5, RZ, P1, !PT ;  /* 0x00000005ff057210 */ /* 0x000fd20000ffe4ff */
.L_x_23:
[----:B------:R-:W-:-:S05]  /*1620*/  IMAD.WIDE R8, R11, 0x4, R4 ;  /* 0x000000040b087825 */ /* 0x000fca00078e0204 */
[----:B------:R-:W4:Y:S04]  /*1630*/  LDG.E R23, desc[UR12][R8.64+-0x20] ;  /* 0xffffe00c08177981 */ /* 0x000f28000c1e1900 */
[----:B--2---:R-:W2:Y:S04]  /*1640*/  LDG.E R25, desc[UR12][R8.64+-0x1c] ;  /* 0xffffe40c08197981 */ /* 0x004ea8000c1e1900 */
[----:B------:R-:W5:Y:S04]  /*1650*/  LDG.E R22, desc[UR12][R8.64+-0x18] ;  /* 0xffffe80c08167981 */ /* 0x000f68000c1e1900 */
[----:B------:R-:W5:Y:S04]  /*1660*/  LDG.E R21, desc[UR12][R8.64+-0x14] ;  /* 0xffffec0c08157981 */ /* 0x000f68000c1e1900 */
[----:B------:R-:W5:Y:S04]  /*1670*/  LDG.E R20, desc[UR12][R8.64+-0x10] ;  /* 0xfffff00c08147981 */ /* 0x000f68000c1e1900 */
[----:B------:R-:W5:Y:S04]  /*1680*/  LDG.E R19, desc[UR12][R8.64+-0xc] ;  /* 0xfffff40c08137981 */ /* 0x000f68000c1e1900 */
[----:B------:R-:W5:Y:S04]  /*1690*/  LDG.E R18, desc[UR12][R8.64+-0x8] ;  /* 0xfffff80c08127981 */ /* 0x000f68000c1e1900 */
[----:B---3--:R-:W3:Y:S04]  /*16a0*/  LDG.E R17, desc[UR12][R8.64+-0x4] ;  /* 0xfffffc0c08117981 */ /* 0x008ee8000c1e1900 */
[----:B------:R-:W3:Y:S04]  /*16b0*/  LDG.E R16, desc[UR12][R8.64] ;  /* 0x0000000c08107981 */ /* 0x000ee8000c1e1900 */
[----:B------:R-:W3:Y:S04]  /*16c0*/  LDG.E R15, desc[UR12][R8.64+0x4] ;  /* 0x0000040c080f7981 */ /* 0x000ee8000c1e1900 */
[----:B------:R-:W3:Y:S04]  /*16d0*/  LDG.E R14, desc[UR12][R8.64+0x8] ;  /* 0x0000080c080e7981 */ /* 0x000ee8000c1e1900 */
[----:B------:R-:W3:Y:S04]  /*16e0*/  LDG.E R13, desc[UR12][R8.64+0xc] ;  /* 0x00000c0c080d7981 */ /* 0x000ee8000c1e1900 */
[----:B------:R-:W3:Y:S04]  /*16f0*/  LDG.E R12, desc[UR12][R8.64+0x10] ;  /* 0x0000100c080c7981 */ /* 0x000ee8000c1e1900 */
[----:B------:R-:W3:Y:S01]  /*1700*/  LDG.E R10, desc[UR12][R8.64+0x14] ;  /* 0x0000140c080a7981 */ /* 0x000ee2000c1e1900 */
[----:B----4-:R-:W-:-:S03]  /*1710*/  FFMA R24, R23, R23, R2 ;  /* 0x0000001717187223 */ /* 0x010fc60000000002 */
[----:B------:R-:W4:Y:S04]  /*1720*/  LDG.E R2, desc[UR12][R8.64+0x18] ;  /* 0x0000180c08027981 */ /* 0x000f28000c1e1900 */
[----:B------:R-:W4:Y:S01]  /*1730*/  LDG.E R23, desc[UR12][R8.64+0x1c] ;  /* 0x00001c0c08177981 */ /* 0x000f22000c1e1900 */
[----:B--2---:R-:W-:Y:S01]  /*1740*/  FFMA R25, R25, R25, R24 ;  /* 0x0000001919197223 */ /* 0x004fe20000000018 */
[----:B------:R-:W-:Y:S01]  /*1750*/  VIADD R26, R26, 0x10 ;  /* 0x000000101a1a7836 */ /* 0x000fe20000000000 */
[----:B------:R-:W-:Y:S02]  /*1760*/  IADD3 R11, PT, PT, R11, 0x10, RZ ;  /* 0x000000100b0b7810 */ /* 0x000fe40007ffe0ff */
[----:B-----5:R-:W-:Y:S02]  /*1770*/  FFMA R22, R22, R22, R25 ;  /* 0x0000001616167223 */ /* 0x020fe40000000019 */
[----:B------:R-:W-:-:S02]  /*1780*/  ISETP.NE.AND P1, PT, R26, RZ, PT ;  /* 0x000000ff1a00720c */ /* 0x000fc40003f25270 */
[----:B------:R-:W-:-:S04]  /*1790*/  FFMA R21, R21, R21, R22 ;  /* 0x0000001515157223 */ /* 0x000fc80000000016 */
[----:B------:R-:W-:-:S04]  /*17a0*/  FFMA R20, R20, R20, R21 ;  /* 0x0000001414147223 */ /* 0x000fc80000000015 */
[----:B------:R-:W-:-:S04]  /*17b0*/  FFMA R19, R19, R19, R20 ;  /* 0x0000001313137223 */ /* 0x000fc80000000014 */
[----:B------:R-:W-:-:S04]  /*17c0*/  FFMA R18, R18, R18, R19 ;  /* 0x0000001212127223 */ /* 0x000fc80000000013 */
[----:B---3--:R-:W-:-:S04]  /*17d0*/  FFMA R17, R17, R17, R18 ;  /* 0x0000001111117223 */ /* 0x008fc80000000012 */
[----:B------:R-:W-:-:S04]  /*17e0*/  FFMA R16, R16, R16, R17 ;  /* 0x0000001010107223 */ /* 0x000fc80000000011 */
[----:B------:R-:W-:-:S04]  /*17f0*/  FFMA R15, R15, R15, R16 ;  /* 0x0000000f0f0f7223 */ /* 0x000fc80000000010 */
[----:B------:R-:W-:-:S04]  /*1800*/  FFMA R14, R14, R14, R15 ;  /* 0x0000000e0e0e7223 */ /* 0x000fc8000000000f */
[----:B------:R-:W-:-:S04]  /*1810*/  FFMA R13, R13, R13, R14 ;  /* 0x0000000d0d0d7223 */ /* 0x000fc8000000000e */
[----:B------:R-:W-:-:S04]  /*1820*/  FFMA R13, R12, R12, R13 ;  /* 0x0000000c0c0d7223 */ /* 0x000fc8000000000d */
[----:B------:R-:W-:-:S04]  /*1830*/  FFMA R13, R10, R10, R13 ;  /* 0x0000000a0a0d7223 */ /* 0x000fc8000000000d */
[----:B----4-:R-:W-:-:S04]  /*1840*/  FFMA R2, R2, R2, R13 ;  /* 0x0000000202027223 */ /* 0x010fc8000000000d */
[----:B------:R-:W-:Y:S01]  /*1850*/  FFMA R2, R23, R23, R2 ;  /* 0x0000001717027223 */ /* 0x000fe20000000002 */
[----:B------:R-:W-:Y:S06]  /*1860*/  @P1 BRA `(.L_x_23) ;  /* 0xfffffffc006c1947 */ /* 0x000fec000383ffff */
.L_x_22:
[----:B------:R-:W-:Y:S05]  /*1870*/  BSYNC.RECONVERGENT B1 ;  /* 0x0000000000017941 */ /* 0x000fea0003800200 */
.L_x_21:
[----:B------:R-:W-:Y:S05]  /*1880*/  @!P2 BRA `(.L_x_20) ;  /* 0x0000000000e0a947 */ /* 0x000fea0003800000 */
[----:B------:R-:W-:Y:S01]  /*1890*/  ISETP.GE.U32.AND P1, PT, R27, 0x8, PT ;  /* 0x000000081b00780c */ /* 0x000fe20003f26070 */
[----:B------:R-:W-:Y:S01]  /*18a0*/  BSSY.RECONVERGENT B1, `(.L_x_24) ;  /* 0x0000018000017945 */ /* 0x000fe20003800200 */
[----:B------:R-:W-:-:S04]  /*18b0*/  LOP3.LUT R8, R3, 0x7, RZ, 0xc0, !PT ;  /* 0x0000000703087812 */ /* 0x000fc800078ec0ff */
[----:B------:R-:W-:-:S07]  /*18c0*/  ISETP.NE.AND P2, PT, R8, RZ, PT ;  /* 0x000000ff0800720c */ /* 0x000fce0003f45270 */
[----:B------:R-:W-:Y:S06]  /*18d0*/  @!P1 BRA `(.L_x_25) ;  /* 0x0000000000509947 */ /* 0x000fec0003800000 */
[----:B------:R-:W0:Y:S01]  /*18e0*/  LDC.64 R4, c[0x0][0x380] ;  /* 0x0000e000ff047b82 */ /* 0x000e220000000a00 */
[----:B------:R-:W-:-:S05]  /*18f0*/  IADD3 R9, PT, PT, R0, R7, RZ ;  /* 0x0000000700097210 */ /* 0x000fca0007ffe0ff */
[----:B0-----:R-:W-:-:S05]  /*1900*/  IMAD.WIDE R4, R9, 0x4, R4 ;  /* 0x0000000409047825 */ /* 0x001fca00078e0204 */
[----:B------:R-:W4:Y:S04]  /*1910*/  LDG.E R9, desc[UR12][R4.64] ;  /* 0x0000000c04097981 */ /* 0x000f28000c1e1900 */
[----:B------:R-:W5:Y:S04]  /*1920*/  LDG.E R11, desc[UR12][R4.64+0x4] ;  /* 0x0000040c040b7981 */ /* 0x000f68000c1e1900 */
[----:B--23--:R-:W2:Y:S04]  /*1930*/  LDG.E R13, desc[UR12][R4.64+0x8] ;  /* 0x0000080c040d7981 */ /* 0x00cea8000c1e1900 */
[----:B------:R-:W3:Y:S04]  /*1940*/  LDG.E R15, desc[UR12][R4.64+0xc] ;  /* 0x00000c0c040f7981 */ /* 0x000ee8000c1e1900 */
[----:B------:R-:W3:Y:S04]  /*1950*/  LDG.E R17, desc[UR12][R4.64+0x10] ;  /* 0x0000100c04117981 */ /* 0x000ee8000c1e1900 */
[----:B------:R-:W3:Y:S04]  /*1960*/  LDG.E R19, desc[UR12][R4.64+0x14] ;  /* 0x0000140c04137981 */ /* 0x000ee8000c1e1900 */
[----:B------:R-:W3:Y:S04]  /*1970*/  LDG.E R21, desc[UR12][R4.64+0x18] ;  /* 0x0000180c04157981 */ /* 0x000ee8000c1e1900 */
[----:B------:R-:W3:Y:S01]  /*1980*/  LDG.E R23, desc[UR12][R4.64+0x1c] ;  /* 0x00001c0c04177981 */ /* 0x000ee2000c1e1900 */
[----:B------:R-:W-:Y:S01]  /*1990*/  IADD3 R7, PT, PT, R7, 0x8, RZ ;  /* 0x0000000807077810 */ /* 0x000fe20007ffe0ff */
[----:B----4-:R-:W-:-:S04]  /*19a0*/  FFMA R2, R9, R9, R2 ;  /* 0x0000000909027223 */ /* 0x010fc80000000002 */
[----:B-----5:R-:W-:-:S04]  /*19b0*/  FFMA R2, R11, R11, R2 ;  /* 0x0000000b0b027223 */ /* 0x020fc80000000002 */
[----:B--2---:R-:W-:-:S04]  /*19c0*/  FFMA R2, R13, R13, R2 ;  /* 0x0000000d0d027223 */ /* 0x004fc80000000002 */
[----:B---3--:R-:W-:-:S04]  /*19d0*/  FFMA R2, R15, R15, R2 ;  /* 0x0000000f0f027223 */ /* 0x008fc80000000002 */
[----:B------:R-:W-:-:S04]  /*19e0*/  FFMA R2, R17, R17, R2 ;  /* 0x0000001111027223 */ /* 0x000fc80000000002 */
[----:B------:R-:W-:-:S04]  /*19f0*/  FFMA R2, R19, R19, R2 ;  /* 0x0000001313027223 */ /* 0x000fc80000000002 */
[----:B------:R-:W-:-:S04]  /*1a00*/  FFMA R2, R21, R21, R2 ;  /* 0x0000001515027223 */ /* 0x000fc80000000002 */
[----:B------:R-:W-:-:S07]  /*1a10*/  FFMA R2, R23, R23, R2 ;  /* 0x0000001717027223 */ /* 0x000fce0000000002 */
.L_x_25:
[----:B------:R-:W-:Y:S05]  /*1a20*/  BSYNC.RECONVERGENT B1 ;  /* 0x0000000000017941 */ /* 0x000fea0003800200 */
.L_x_24:
        /* <DEDUP_REMOVED lines=12> */
[----:B------:R-:W3:Y:S01]  /*1af0*/  LDG.E R15, desc[UR12][R4.64+0xc] ;  /* 0x00000c0c040f7981 */ /* 0x000ee2000c1e1900 */
[----:B------:R-:W-:Y:S01]  /*1b00*/  IADD3 R7, PT, PT, R7, 0x4, RZ ;  /* 0x0000000407077810 */ /* 0x000fe20007ffe0ff */
[----:B----4-:R-:W-:-:S04]  /*1b10*/  FFMA R2, R9, R9, R2 ;  /* 0x0000000909027223 */ /* 0x010fc80000000002 */
[----:B-----5:R-:W-:-:S04]  /*1b20*/  FFMA R2, R11, R11, R2 ;  /* 0x0000000b0b027223 */ /* 0x020fc80000000002 */
[----:B--2---:R-:W-:-:S04]  /*1b30*/  FFMA R2, R13, R13, R2 ;  /* 0x0000000d0d027223 */ /* 0x004fc80000000002 */
[----:B---3--:R-:W-:-:S07]  /*1b40*/  FFMA R2, R15, R15, R2 ;  /* 0x0000000f0f027223 */ /* 0x008fce0000000002 */
.L_x_27:
[----:B------:R-:W-:Y:S05]  /*1b50*/  BSYNC.RECONVERGENT B1 ;  /* 0x0000000000017941 */ /* 0x000fea0003800200 */
.L_x_26:
[----:B------:R-:W-:Y:S05]  /*1b60*/  @!P2 BRA `(.L_x_20) ;  /* 0x000000000028a947 */ /* 0x000fea0003800000 */
[----:B------:R-:W0:Y:S01]  /*1b70*/  LDC.64 R8, c[0x0][0x380] ;  /* 0x0000e000ff087b82 */ /* 0x000e220000000a00 */
[----:B------:R-:W-:Y:S02]  /*1b80*/  IADD3 R7, PT, PT, R0, R7, RZ ;  /* 0x0000000700077210 */ /* 0x000fe40007ffe0ff */
[----:B------:R-:W-:-:S07]  /*1b90*/  IADD3 R0, PT, PT, -R3, RZ, RZ ;  /* 0x000000ff03007210 */ /* 0x000fce0007ffe1ff */
.L_x_28:
[----:B0-----:R-:W-:-:S06]  /*1ba0*/  IMAD.WIDE R4, R7, 0x4, R8 ;  /* 0x0000000407047825 */ /* 0x001fcc00078e0208 */
[----:B------:R-:W4:Y:S01]  /*1bb0*/  LDG.E R5, desc[UR12][R4.64] ;  /* 0x0000000c04057981 */ /* 0x000f22000c1e1900 */
[----:B------:R-:W-:Y:S01]  /*1bc0*/  IADD3 R0, PT, PT, R0, 0x1, RZ ;  /* 0x0000000100007810 */ /* 0x000fe20007ffe0ff */
[----:B------:R-:W-:-:S03]  /*1bd0*/  VIADD R7, R7, 0x1 ;  /* 0x0000000107077836 */ /* 0x000fc60000000000 */
[----:B------:R-:W-:Y:S01]  /*1be0*/  ISETP.NE.AND P1, PT, R0, RZ, PT ;  /* 0x000000ff0000720c */ /* 0x000fe20003f25270 */
[----:B----4-:R-:W-:-:S12]  /*1bf0*/  FFMA R2, R5, R5, R2 ;  /* 0x0000000505027223 */ /* 0x010fd80000000002 */
[----:B------:R-:W-:Y:S05]  /*1c00*/  @P1 BRA `(.L_x_28) ;  /* 0xfffffffc00e41947 */ /* 0x000fea000383ffff */
.L_x_20:
[----:B------:R-:W-:Y:S05]  /*1c10*/  BSYNC.RECONVERGENT B0 ;  /* 0x0000000000007941 */ /* 0x000fea0003800200 */
.L_x_19:
[----:B------:R-:W-:Y:S01]  /*1c20*/  IADD3 R0, PT, PT, R2, -0xd000000, RZ ;  /* 0xf300000002007810 */ /* 0x000fe20007ffe0ff */
[----:B------:R0:W4:Y:S01]  /*1c30*/  MUFU.RSQ R5, R2 ;  /* 0x0000000200057308 */ /* 0x0001220000001400 */
[----:B------:R-:W-:Y:S02]  /*1c40*/  BSSY.RECONVERGENT B0, `(.L_x_29) ;  /* 0x000000c000007945 */ /* 0x000fe40003800200 */
[----:B------:R-:W-:-:S13]  /*1c50*/  ISETP.GT.U32.AND P1, PT, R0, 0x727fffff, PT ;  /* 0x727fffff0000780c */ /* 0x000fda0003f24070 */
[----:B0-----:R-:W-:Y:S05]  /*1c60*/  @!P1 BRA `(.L_x_30) ;  /* 0x0000000000149947 */ /* 0x001fea0003800000 */
[----:B------:R-:W-:Y:S02]  /*1c70*/  MOV R0, R2 ;  /* 0x0000000200007202 */ /* 0x000fe40000000f00 */
[----:B------:R-:W-:-:S07]  /*1c80*/  MOV R8, 0x1ca0 ;  /* 0x00001ca000087802 */ /* 0x000fce0000000f00 */
[----:B-1234-:R-:W-:Y:S05]  /*1c90*/  CALL.REL.NOINC `($__internal_0_$__cuda_sm20_sqrt_rn_f32_slowpath) ;  /* 0x0000002000147944 */ /* 0x01efea0003c00000 */
[----:B------:R-:W-:Y:S01]  /*1ca0*/  MOV R3, R0 ;  /* 0x0000000000037202 */ /* 0x000fe20000000f00 */
[----:B------:R-:W-:Y:S06]  /*1cb0*/  BRA `(.L_x_31) ;  /* 0x0000000000107947 */ /* 0x000fec0003800000 */
.L_x_30:
[C---:B----4-:R-:W-:Y:S01]  /*1cc0*/  FMUL.FTZ R3, R5.reuse, R2 ;  /* 0x0000000205037220 */ /* 0x050fe20000410000 */
[----:B------:R-:W-:-:S03]  /*1cd0*/  FMUL.FTZ R0, R5, 0.5 ;  /* 0x3f00000005007820 */ /* 0x000fc60000410000 */
[----:B------:R-:W-:-:S04]  /*1ce0*/  FFMA R2, -R3, R3, R2 ;  /* 0x0000000303027223 */ /* 0x000fc80000000102 */
[----:B------:R-:W-:-:S07]  /*1cf0*/  FFMA R3, R2, R0, R3 ;  /* 0x0000000002037223 */ /* 0x000fce0000000003 */
.L_x_31:
[----:B------:R-:W-:Y:S05]  /*1d00*/  BSYNC.RECONVERGENT B0 ;  /* 0x0000000000007941 */ /* 0x000fea0003800200 */
.L_x_29:
[----:B------:R-:W-:Y:S05]  /*1d10*/  @!P0 EXIT ;  /* 0x000000000000894d */ /* 0x000fea0003800000 */
[----:B------:R-:W0:Y:S01]  /*1d20*/  LDCU UR5, c[0x0][0x390] ;  /* 0x00007200ff0577ac */ /* 0x000e220008000800 */
[----:B------:R-:W-:Y:S01]  /*1d30*/  UMOV UR4, URZ ;  /* 0x000000ff00047c82 */ /* 0x000fe20008000000 */
[----:B0-----:R-:W-:Y:S02]  /*1d40*/  UISETP.GE.U32.AND UP0, UPT, UR5, 0x10, UPT ;  /* 0x000000100500788c */ /* 0x001fe4000bf06070 */
[----:B------:R-:W-:Y:S01]  /*1d50*/  IMAD R6, R6, UR5, RZ ;  /* 0x0000000506067c24 */ /* 0x000fe2000f8e02ff */
[----:B------:R-:W-:-:S06]  /*1d60*/  ULOP3.LUT UR14, UR5, 0xf, URZ, 0xc0, !UPT ;  /* 0x0000000f050e7892 */ /* 0x000fcc000f8ec0ff */
[----:B------:R-:W-:Y:S06]  /*1d70*/  BRA.U !UP0, `(.L_x_32) ;  /* 0x0000001108247547 */ /* 0x000fec000b800000 */
[----:B------:R-:W0:Y:S01]  /*1d80*/  LDCU.128 UR8, c[0x0][0x380] ;  /* 0x00007000ff0877ac */ /* 0x000e220008000c00 */
[----:B------:R-:W-:Y:S01]  /*1d90*/  MOV R14, R6 ;  /* 0x00000006000e7202 */ /* 0x000fe20000000f00 */
[----:B------:R-:W-:-:S04]  /*1da0*/  ULOP3.LUT UR4, UR5, 0x7ffffff0, URZ, 0xc0, !UPT ;  /* 0x7ffffff005047892 */ /* 0x000fc8000f8ec0ff */
[----:B------:R-:W-:Y:S02]  /*1db0*/  UIADD3 UR7, UPT, UPT, -UR4, URZ, URZ ;  /* 0x000000ff04077290 */ /* 0x000fe4000fffe1ff */
[----:B0-----:R-:W-:Y:S02]  /*1dc0*/  UIADD3 UR8, UP1, UPT, UR8, 0x20, URZ ;  /* 0x0000002008087890 */ /* 0x001fe4000ff3e0ff */
[----:B------:R-:W-:Y:S02]  /*1dd0*/  UIADD3 UR5, UP0, UPT, UR10, 0x20, URZ ;  /* 0x000000200a057890 */ /* 0x000fe4000ff1e0ff */
[----:B------:R-:W-:Y:S02]  /*1de0*/  UIADD3.X UR9, UPT, UPT, URZ, UR9, URZ, UP1, !UPT ;  /* 0x00000009ff097290 */ /* 0x000fe40008ffe4ff */
[----:B------:R-:W-:-:S12]  /*1df0*/  UIADD3.X UR6, UPT, UPT, URZ, UR11, URZ, UP0, !UPT ;  /* 0x0000000bff067290 */ /* 0x000fd800087fe4ff */
.L_x_65:
[----:B-123--:R-:W-:Y:S02]  /*1e00*/  MOV R12, UR8 ;  /* 0x00000008000c7c02 */ /* 0x00efe40008000f00 */
[----:B------:R-:W-:-:S03]  /*1e10*/  MOV R13, UR9 ;  /* 0x00000009000d7c02 */ /* 0x000fc60008000f00 */
[----:B------:R-:W-:-:S05]  /*1e20*/  IMAD.WIDE R12, R14, 0x4, R12 ;  /* 0x000000040e0c7825 */ /* 0x000fca00078e020c */
[----:B------:R-:W2:Y:S01]  /*1e30*/  LDG.E R0, desc[UR12][R12.64+-0x20] ;  /* 0xffffe00c0c007981 */ /* 0x000ea2000c1e1900 */
[----:B0-----:R-:W0:Y:S01]  /*1e40*/  MUFU.RCP R2, R3 ;  /* 0x0000000300027308 */ /* 0x001e220000001000 */
[----:B------:R-:W-:Y:S01]  /*1e50*/  UIADD3 UR7, UPT, UPT, UR7, 0x10, URZ ;  /* 0x0000001007077890 */ /* 0x000fe2000fffe0ff */
[----:B------:R-:W-:Y:S01]  /*1e60*/  MOV R8, UR5 ;  /* 0x0000000500087c02 */ /* 0x000fe20008000f00 */
[----:B------:R-:W-:Y:S01]  /*1e70*/  BSSY.RECONVERGENT B2, `(.L_x_33) ;  /* 0x000000e000027945 */ /* 0x000fe20003800200 */
[----:B------:R-:W-:Y:S01]  /*1e80*/  MOV R9, UR6 ;  /* 0x0000000600097c02 */ /* 0x000fe20008000f00 */
[----:B------:R-:W-:Y:S02]  /*1e90*/  UISETP.NE.AND UP0, UPT, UR7, URZ, UPT ;  /* 0x000000ff0700728c */ /* 0x000fe4000bf05270 */
[----:B------:R-:W-:-:S04]  /*1ea0*/  IMAD.WIDE R8, R14, 0x4, R8 ;  /* 0x000000040e087825 */ /* 0x000fc800078e0208 */
[----:B0-----:R-:W-:-:S04]  /*1eb0*/  FFMA R5, R2, -R3, 1 ;  /* 0x3f80000002057423 */ /* 0x001fc80000000803 */
[----:B------:R-:W-:Y:S01]  /*1ec0*/  FFMA R5, R2, R5, R2 ;  /* 0x0000000502057223 */ /* 0x000fe20000000002 */
[----:B--2---:R-:W0:Y:S03]  /*1ed0*/  FCHK P0, R0, R3 ;  /* 0x0000000300007302 */ /* 0x004e260000000000 */
[----:B------:R-:W-:-:S04]  /*1ee0*/  FFMA R2, R0, R5, RZ ;  /* 0x0000000500027223 */ /* 0x000fc800000000ff */
[----:B------:R-:W-:-:S04]  /*1ef0*/  FFMA R4, R2, -R3, R0 ;  /* 0x8000000302047223 */ /* 0x000fc80000000000 */
[----:B------:R-:W-:Y:S01]  /*1f00*/  FFMA R5, R5, R4, R2 ;  /* 0x0000000405057223 */ /* 0x000fe20000000002 */
[----:B0-----:R-:W-:Y:S06]  /*1f10*/  @!P0 BRA `(.L_x_34) ;  /* 0x00000000000c8947 */ /* 0x001fec0003800000 */
[----:B------:R-:W-:-:S07]  /*1f20*/  MOV R2, 0x1f40 ;  /* 0x00001f4000027802 */ /* 0x000fce0000000f00 */
[----:B------:R-:W-:Y:S05]  /*1f30*/  CALL.REL.NOINC `($__internal_1_$__cuda_sm3x_div_rn_noftz_f32_slowpath) ;  /* 0x0000001c00c87944 */ /* 0x000fea0003c00000 */
[----:B------:R-:W-:-:S07]  /*1f40*/  IMAD.MOV.U32 R5, RZ, RZ, R7 ;  /* 0x000000ffff057224 */ /* 0x000fce00078e0007 */
.L_x_34:
[----:B------:R-:W-:Y:S05]  /*1f50*/  BSYNC.RECONVERGENT B2 ;  /* 0x0000000000027941 */ /* 0x000fea0003800200 */
.L_x_33:
[----:B------:R0:W-:Y:S04]  /*1f60*/  STG.E desc[UR12][R8.64+-0x20], R5 ;  /* 0xffffe00508007986 */ /* 0x0001e8000c10190c */
[----:B------:R-:W2:Y:S01]  /*1f70*/  LDG.E R11, desc[UR12][R12.64+-0x1c] ;  /* 0xffffe40c0c0b7981 */ /* 0x000ea2000c1e1900 */
[----:B------:R-:W1:Y:S01]  /*1f80*/  MUFU.RCP R0, R3 ;  /* 0x0000000300007308 */ /* 0x000e620000001000 */
[----:B------:R-:W-:Y:S01]  /*1f90*/  BSSY.RECONVERGENT B2, `(.L_x_35) ;  /* 0x000000b000027945 */ /* 0x000fe20003800200 */
[----:B-1----:R-:W-:-:S04]  /*1fa0*/  FFMA R7, R0, -R3, 1 ;  /* 0x3f80000000077423 */ /* 0x002fc80000000803 */
[----:B------:R-:W-:Y:S02]  /*1fb0*/  FFMA R0, R0, R7, R0 ;  /* 0x0000000700007223 */ /* 0x000fe40000000000 */
[----:B--2---:R-:W1:Y:S02]  /*1fc0*/  FCHK P0, R11, R3 ;  /* 0x000000030b007302 */ /* 0x004e640000000000 */
[----:B------:R-:W-:-:S04]  /*1fd0*/  FFMA R2, R0, R11, RZ ;  /* 0x0000000b00027223 */ /* 0x000fc800000000ff */
[----:B------:R-:W-:-:S04]  /*1fe0*/  FFMA R7, R2, -R3, R11 ;  /* 0x8000000302077223 */ /* 0x000fc8000000000b */
[----:B------:R-:W-:Y:S01]  /*1ff0*/  FFMA R7, R0, R7, R2 ;  /* 0x0000000700077223 */ /* 0x000fe20000000002 */
[----:B01----:R-:W-:Y:S06]  /*2000*/  @!P0 BRA `(.L_x_36) ;  /* 0x00000000000c8947 */ /* 0x003fec0003800000 */
[----:B------:R-:W-:Y:S02]  /*2010*/  MOV R0, R11 ;  /* 0x0000000b00007202 */ /* 0x000fe40000000f00 */
[----:B------:R-:W-:-:S07]  /*2020*/  MOV R2, 0x2040 ;  /* 0x0000204000027802 */ /* 0x000fce0000000f00 */
[----:B------:R-:W-:Y:S05]  /*2030*/  CALL.REL.NOINC `($__internal_1_$__cuda_sm3x_div_rn_noftz_f32_slowpath) ;  /* 0x0000001c00887944 */ /* 0x000fea0003c00000 */
.L_x_36:
[----:B------:R-:W-:Y:S05]  /*2040*/  BSYNC.RECONVERGENT B2 ;  /* 0x0000000000027941 */ /* 0x000fea0003800200 */
.L_x_35:
        /* <DEDUP_REMOVED lines=14> */
[----:B------:R-:W-:-:S07]  /*2130*/  MOV R5, R7 ;  /* 0x0000000700057202 */ /* 0x000fce0000000f00 */
.L_x_38:
[----:B------:R-:W-:Y:S05]  /*2140*/  BSYNC.RECONVERGENT B2 ;  /* 0x0000000000027941 */ /* 0x000fea0003800200 */
.L_x_37:
        /* <DEDUP_REMOVED lines=14> */
.L_x_40:
[----:B------:R-:W-:Y:S05]  /*2230*/  BSYNC.RECONVERGENT B2 ;  /* 0x0000000000027941 */ /* 0x000fea0003800200 */
.L_x_39:
        /* <DEDUP_REMOVED lines=15> */
.L_x_42:
[----:B------:R-:W-:Y:S05]  /*2330*/  BSYNC.RECONVERGENT B2 ;  /* 0x0000000000027941 */ /* 0x000fea0003800200 */
.L_x_41:
        /* <DEDUP_REMOVED lines=14> */
.L_x_44:
[----:B------:R-:W-:Y:S05]  /*2420*/  BSYNC.RECONVERGENT B2 ;  /* 0x0000000000027941 */ /* 0x000fea0003800200 */
.L_x_43:
        /* <DEDUP_REMOVED lines=14> */
[----:B------:R-:W-:-:S07]  /*2510*/  IMAD.MOV.U32 R5, RZ, RZ, R7 ;  /* 0x000000ffff057224 */ /* 0x000fce00078e0007 */
.L_x_46:
[----:B------:R-:W-:Y:S05]  /*2520*/  BSYNC.RECONVERGENT B2 ;  /* 0x0000000000027941 */ /* 0x000fea0003800200 */
.L_x_45:
        /* <DEDUP_REMOVED lines=14> */
.L_x_48:
[----:B------:R-:W-:Y:S05]  /*2610*/  BSYNC.RECONVERGENT B2 ;  /* 0x0000000000027941 */ /* 0x000fea0003800200 */
.L_x_47:
        /* <DEDUP_REMOVED lines=15> */
.L_x_50:
[----:B------:R-:W-:Y:S05]  /*2710*/  BSYNC.RECONVERGENT B2 ;  /* 0x0000000000027941 */ /* 0x000fea0003800200 */
.L_x_49:
        /* <DEDUP_REMOVED lines=14> */
.L_x_52:
[----:B------:R-:W-:Y:S05]  /*2800*/  BSYNC.RECONVERGENT B2 ;  /* 0x0000000000027941 */ /* 0x000fea0003800200 */
.L_x_51:
        /* <DEDUP_REMOVED lines=15> */
.L_x_54:
[----:B------:R-:W-:Y:S05]  /*2900*/  BSYNC.RECONVERGENT B2 ;  /* 0x0000000000027941 */ /* 0x000fea0003800200 */
.L_x_53:
        /* <DEDUP_REMOVED lines=14> */
.L_x_56:
[----:B------:R-:W-:Y:S05]  /*29f0*/  BSYNC.RECONVERGENT B2 ;  /* 0x0000000000027941 */ /* 0x000fea0003800200 */
.L_x_55:
        /* <DEDUP_REMOVED lines=15> */
.L_x_58:
[----:B------:R-:W-:Y:S05]  /*2af0*/  BSYNC.RECONVERGENT B2 ;  /* 0x0000000000027941 */ /* 0x000fea0003800200 */
.L_x_57:
        /* <DEDUP_REMOVED lines=14> */
.L_x_60:
[----:B------:R-:W-:Y:S05]  /*2be0*/  BSYNC.RECONVERGENT B2 ;  /* 0x0000000000027941 */ /* 0x000fea0003800200 */
.L_x_59:
        /* <DEDUP_REMOVED lines=15> */
.L_x_62:
[----:B------:R-:W-:Y:S05]  /*2ce0*/  BSYNC.RECONVERGENT B2 ;  /* 0x0000000000027941 */ /* 0x000fea0003800200 */
.L_x_61:
        /* <DEDUP_REMOVED lines=14> */
.L_x_64:
[----:B------:R-:W-:Y:S05]  /*2dd0*/  BSYNC.RECONVERGENT B2 ;  /* 0x0000000000027941 */ /* 0x000fea0003800200 */
.L_x_63:
[----:B------:R0:W-:Y:S01]  /*2de0*/  STG.E desc[UR12][R8.64+0x1c], R7 ;  /* 0x00001c0708007986 */ /* 0x0001e2000c10190c */
[----:B------:R-:W-:Y:S01]  /*2df0*/  IADD3 R14, PT, PT, R14, 0x10, RZ ;  /* 0x000000100e0e7810 */ /* 0x000fe20007ffe0ff */
[----:B------:R-:W-:Y:S06]  /*2e00*/  BRA.U UP0, `(.L_x_65) ;  /* 0xffffffed00fc7547 */ /* 0x000fec000b83ffff */
.L_x_32:
[----:B------:R-:W-:-:S13]  /*2e10*/  ISETP.NE.AND P0, PT, RZ, UR14, PT ;  /* 0x0000000eff007c0c */ /* 0x000fda000bf05270 */
[----:B------:R-:W-:Y:S05]  /*2e20*/  @!P0 EXIT ;  /* 0x000000000000894d */ /* 0x000fea0003800000 */
[----:B------:R-:W4:Y:S01]  /*2e30*/  LDCU UR5, c[0x0][0x390] ;  /* 0x00007200ff0577ac */ /* 0x000f220008000800 */
[----:B------:R-:W-:Y:S02]  /*2e40*/  UISETP.GE.U32.AND UP0, UPT, UR14, 0x8, UPT ;  /* 0x000000080e00788c */ /* 0x000fe4000bf06070 */
[----:B----4-:R-:W-:-:S07]  /*2e50*/  ULOP3.LUT UR5, UR5, 0x7, URZ, 0xc0, !UPT ;  /* 0x0000000705057892 */ /* 0x010fce000f8ec0ff */
[----:B------:R-:W-:Y:S05]  /*2e60*/  BRA.U !UP0, `(.L_x_66) ;  /* 0x0000000908087547 */ /* 0x000fea000b800000 */
[----:B0-----:R-:W0:Y:S01]  /*2e70*/  LDC.64 R8, c[0x0][0x380] ;  /* 0x0000e000ff087b82 */ /* 0x001e220000000a00 */
[----:B-123--:R-:W-:-:S05]  /*2e80*/  IADD3 R12, PT, PT, R6, UR4, RZ ;  /* 0x00000004060c7c10 */ /* 0x00efca000fffe0ff */
[----:B0-----:R-:W-:-:S05]  /*2e90*/  IMAD.WIDE R8, R12, 0x4, R8 ;  /* 0x000000040c087825 */ /* 0x001fca00078e0208 */
[----:B------:R-:W2:Y:S01]  /*2ea0*/  LDG.E R11, desc[UR12][R8.64] ;  /* 0x0000000c080b7981 */ /* 0x000ea2000c1e1900 */
[----:B------:R-:W0:Y:S01]  /*2eb0*/  MUFU.RCP R0, R3 ;  /* 0x0000000300007308 */ /* 0x000e220000001000 */
[----:B------:R-:W-:Y:S01]  /*2ec0*/  BSSY.RECONVERGENT B2, `(.L_x_67) ;  /* 0x000000b000027945 */ /* 0x000fe20003800200 */
[----:B0-----:R-:W-:-:S04]  /*2ed0*/  FFMA R5, R0, -R3, 1 ;  /* 0x3f80000000057423 */ /* 0x001fc80000000803 */
[----:B------:R-:W-:Y:S02]  /*2ee0*/  FFMA R0, R0, R5, R0 ;  /* 0x0000000500007223 */ /* 0x000fe40000000000 */
[----:B--2---:R-:W0:Y:S02]  /*2ef0*/  FCHK P0, R11, R3 ;  /* 0x000000030b007302 */ /* 0x004e240000000000 */
[----:B------:R-:W-:-:S04]  /*2f00*/  FFMA R2, R0, R11, RZ ;  /* 0x0000000b00027223 */ /* 0x000fc800000000ff */
[----:B------:R-:W-:-:S04]  /*2f10*/  FFMA R5, R2, -R3, R11 ;  /* 0x8000000302057223 */ /* 0x000fc8000000000b */
[----:B------:R-:W-:Y:S01]  /*2f20*/  FFMA R7, R0, R5, R2 ;  /* 0x0000000500077223 */ /* 0x000fe20000000002 */
[----:B0-----:R-:W-:Y:S06]  /*2f30*/  @!P0 BRA `(.L_x_68) ;  /* 0x00000000000c8947 */ /* 0x001fec0003800000 */
[----:B------:R-:W-:Y:S02]  /*2f40*/  MOV R0, R11 ;  /* 0x0000000b00007202 */ /* 0x000fe40000000f00 */
[----:B------:R-:W-:-:S07]  /*2f50*/  MOV R2, 0x2f70 ;  /* 0x00002f7000027802 */ /* 0x000fce0000000f00 */
[----:B------:R-:W-:Y:S05]  /*2f60*/  CALL.REL.NOINC `($__internal_1_$__cuda_sm3x_div_rn_noftz_f32_slowpath) ;  /* 0x0000000c00bc7944 */ /* 0x000fea0003c00000 */
.L_x_68:
[----:B------:R-:W-:Y:S05]  /*2f70*/  BSYNC.RECONVERGENT B2 ;  /* 0x0000000000027941 */ /* 0x000fea0003800200 */
.L_x_67:
[----:B------:R-:W0:Y:S02]  /*2f80*/  LDC.64 R4, c[0x0][0x388] ;  /* 0x0000e200ff047b82 */ /* 0x000e240000000a00 */
[----:B0-----:R-:W-:-:S05]  /*2f90*/  IMAD.WIDE R12, R12, 0x4, R4 ;  /* 0x000000040c0c7825 */ /* 0x001fca00078e0204 */
        /* <DEDUP_REMOVED lines=15> */
.L_x_70:
[----:B------:R-:W-:Y:S05]  /*3090*/  BSYNC.RECONVERGENT B2 ;  /* 0x0000000000027941 */ /* 0x000fea0003800200 */
.L_x_69:
        /* <DEDUP_REMOVED lines=14> */
.L_x_72:
[----:B------:R-:W-:Y:S05]  /*3180*/  BSYNC.RECONVERGENT B2 ;  /* 0x0000000000027941 */ /* 0x000fea0003800200 */
.L_x_71:
        /* <DEDUP_REMOVED lines=15> */
.L_x_74:
[----:B------:R-:W-:Y:S05]  /*3280*/  BSYNC.RECONVERGENT B2 ;  /* 0x0000000000027941 */ /* 0x000fea0003800200 */
.L_x_73:
        /* <DEDUP_REMOVED lines=14> */
.L_x_76:
[----:B------:R-:W-:Y:S05]  /*3370*/  BSYNC.RECONVERGENT B2 ;  /* 0x0000000000027941 */ /* 0x000fea0003800200 */
.L_x_75:
        /* <DEDUP_REMOVED lines=15> */
.L_x_78:
[----:B------:R-:W-:Y:S05]  /*3470*/  BSYNC.RECONVERGENT B2 ;  /* 0x0000000000027941 */ /* 0x000fea0003800200 */
.L_x_77:
        /* <DEDUP_REMOVED lines=14> */
.L_x_80:
[----:B------:R-:W-:Y:S05]  /*3560*/  BSYNC.RECONVERGENT B2 ;  /* 0x0000000000027941 */ /* 0x000fea0003800200 */
.L_x_79:
        /* <DEDUP_REMOVED lines=15> */
.L_x_82:
[----:B------:R-:W-:Y:S05]  /*3660*/  BSYNC.RECONVERGENT B2 ;  /* 0x0000000000027941 */ /* 0x000fea0003800200 */
.L_x_81:
[----:B------:R4:W-:Y:S01]  /*3670*/  STG.E desc[UR12][R12.64+0x1c], R5 ;  /* 0x00001c050c007986 */ /* 0x0009e2000c10190c */
[----:B------:R-:W-:-:S12]  /*3680*/  UIADD3 UR4, UPT, UPT, UR4, 0x8, URZ ;  /* 0x0000000804047890 */ /* 0x000fd8000fffe0ff */
.L_x_66:
[----:B------:R-:W-:-:S13]  /*3690*/  ISETP.NE.AND P0, PT, RZ, UR5, PT ;  /* 0x00000005ff007c0c */ /* 0x000fda000bf05270 */
[----:B------:R-:W-:Y:S05]  /*36a0*/  @!P0 EXIT ;  /* 0x000000000000894d */ /* 0x000fea0003800000 */
[----:B------:R-:W5:Y:S01]  /*36b0*/  LDCU UR6, c[0x0][0x390] ;  /* 0x00007200ff0677ac */ /* 0x000f620008000800 */
[----:B------:R-:W-:Y:S02]  /*36c0*/  UISETP.GE.U32.AND UP0, UPT, UR5, 0x4, UPT ;  /* 0x000000040500788c */ /* 0x000fe4000bf06070 */
[----:B-----5:R-:W-:-:S07]  /*36d0*/  ULOP3.LUT UR6, UR6, 0x3, URZ, 0xc0, !UPT ;  /* 0x0000000306067892 */ /* 0x020fce000f8ec0ff */
[----:B------:R-:W-:Y:S05]  /*36e0*/  BRA.U !UP0, `(.L_x_83) ;  /* 0x0000000508107547 */ /* 0x000fea000b800000 */
[----:B-1234-:R-:W1:Y:S01]  /*36f0*/  LDC.64 R12, c[0x0][0x380] ;  /* 0x0000e000ff0c7b82 */ /* 0x01ee620000000a00 */
[----:B0-----:R-:W-:-:S05]  /*3700*/  IADD3 R8, PT, PT, R6, UR4, RZ ;  /* 0x0000000406087c10 */ /* 0x001fca000fffe0ff */
[----:B-1----:R-:W-:-:S05]  /*3710*/  IMAD.WIDE R12, R8, 0x4, R12 ;  /* 0x00000004080c7825 */ /* 0x002fca00078e020c */
        /* <DEDUP_REMOVED lines=13> */
.L_x_85:
[----:B------:R-:W-:Y:S05]  /*37f0*/  BSYNC.RECONVERGENT B2 ;  /* 0x0000000000027941 */ /* 0x000fea0003800200 */
.L_x_84:
        /* <DEDUP_REMOVED lines=17> */
.L_x_87:
[----:B------:R-:W-:Y:S05]  /*3910*/  BSYNC.RECONVERGENT B2 ;  /* 0x0000000000027941 */ /* 0x000fea0003800200 */
.L_x_86:
        /* <DEDUP_REMOVED lines=14> */
.L_x_89:
[----:B------:R-:W-:Y:S05]  /*3a00*/  BSYNC.RECONVERGENT B2 ;  /* 0x0000000000027941 */ /* 0x000fea0003800200 */
.L_x_88:
        /* <DEDUP_REMOVED lines=15> */
.L_x_91:
[----:B------:R-:W-:Y:S05]  /*3b00*/  BSYNC.RECONVERGENT B2 ;  /* 0x0000000000027941 */ /* 0x000fea0003800200 */
.L_x_90:
[----:B------:R0:W-:Y:S01]  /*3b10*/  STG.E desc[UR12][R8.64+0xc], R5 ;  /* 0x00000c0508007986 */ /* 0x0001e2000c10190c */
[----:B------:R-:W-:-:S12]  /*3b20*/  UIADD3 UR4, UPT, UPT, UR4, 0x4, URZ ;  /* 0x0000000404047890 */ /* 0x000fd8000fffe0ff */
.L_x_83:
[----:B------:R-:W-:-:S13]  /*3b30*/  ISETP.NE.AND P0, PT, RZ, UR6, PT ;  /* 0x00000006ff007c0c */ /* 0x000fda000bf05270 */
[----:B------:R-:W-:Y:S05]  /*3b40*/  @!P0 EXIT ;  /* 0x000000000000894d */ /* 0x000fea0003800000 */
[----:B-1234-:R-:W1:Y:S01]  /*3b50*/  LDC.64 R12, c[0x0][0x380] ;  /* 0x0000e000ff0c7b82 */ /* 0x01ee620000000a00 */
[----:B------:R-:W-:Y:S01]  /*3b60*/  IADD3 R19, PT, PT, R6, UR4, RZ ;  /* 0x0000000406137c10 */ /* 0x000fe2000fffe0ff */
[----:B------:R-:W-:-:S06]  /*3b70*/  UIADD3 UR5, UPT, UPT, -UR6, URZ, URZ ;  /* 0x000000ff06057290 */ /* 0x000fcc000fffe1ff */
[----:B0-----:R-:W0:Y:S06]  /*3b80*/  LDC.64 R8, c[0x0][0x388] ;  /* 0x0000e200ff087b82 */ /* 0x001e2c0000000a00 */
.L_x_94:
[----:B-1----:R-:W-:-:S06]  /*3b90*/  IMAD.WIDE R4, R19, 0x4, R12 ;  /* 0x0000000413047825 */ /* 0x002fcc00078e020c */
[----:B--2---:R-:W2:Y:S01]  /*3ba0*/  LDG.E R4, desc[UR12][R4.64] ;  /* 0x0000000c04047981 */ /* 0x004ea2000c1e1900 */
[----:B------:R-:W1:Y:S01]  /*3bb0*/  MUFU.RCP R0, R3 ;  /* 0x0000000300007308 */ /* 0x000e620000001000 */
[----:B------:R-:W-:Y:S01]  /*3bc0*/  UIADD3 UR5, UPT, UPT, UR5, 0x1, URZ ;  /* 0x0000000105057890 */ /* 0x000fe2000fffe0ff */
[----:B------:R-:W-:Y:S01]  /*3bd0*/  BSSY.RECONVERGENT B2, `(.L_x_92) ;  /* 0x000000d000027945 */ /* 0x000fe20003800200 */
[----:B0-----:R-:W-:Y:S02]  /*3be0*/  IMAD.WIDE R14, R19, 0x4, R8 ;  /* 0x00000004130e7825 */ /* 0x001fe400078e0208 */
[----:B------:R-:W-:Y:S02]  /*3bf0*/  UISETP.NE.AND UP0, UPT, UR5, URZ, UPT ;  /* 0x000000ff0500728c */ /* 0x000fe4000bf05270 */
[----:B-1----:R-:W-:-:S04]  /*3c00*/  FFMA R7, R0, -R3, 1 ;  /* 0x3f80000000077423 */ /* 0x002fc80000000803 */
[----:B------:R-:W-:Y:S01]  /*3c10*/  FFMA R0, R0, R7, R0 ;  /* 0x0000000700007223 */ /* 0x000fe20000000000 */
[----:B--2---:R-:W0:Y:S03]  /*3c20*/  FCHK P0, R4, R3 ;  /* 0x0000000304007302 */ /* 0x004e260000000000 */
[----:B------:R-:W-:-:S04]  /*3c30*/  FFMA R7, R0, R4, RZ ;  /* 0x0000000400077223 */ /* 0x000fc800000000ff */
[----:B------:R-:W-:-:S04]  /*3c40*/  FFMA R2, R7, -R3, R4 ;  /* 0x8000000307027223 */ /* 0x000fc80000000004 */
[----:B------:R-:W-:Y:S01]  /*3c50*/  FFMA R7, R0, R2, R7 ;  /* 0x0000000200077223 */ /* 0x000fe20000000007 */
[----:B0-----:R-:W-:Y:S06]  /*3c60*/  @!P0 BRA `(.L_x_93) ;  /* 0x00000000000c8947 */ /* 0x001fec0003800000 */
[----:B------:R-:W-:Y:S01]  /*3c70*/  IMAD.MOV.U32 R0, RZ, RZ, R4 ;  /* 0x000000ffff007224 */ /* 0x000fe200078e0004 */
[----:B------:R-:W-:-:S07]  /*3c80*/  MOV R2, 0x3ca0 ;  /* 0x00003ca000027802 */ /* 0x000fce0000000f00 */
[----:B------:R-:W-:Y:S05]  /*3c90*/  CALL.REL.NOINC `($__internal_1_$__cuda_sm3x_div_rn_noftz_f32_slowpath) ;  /* 0x0000000000707944 */ /* 0x000fea0003c00000 */
.L_x_93:
[----:B------:R-:W-:Y:S05]  /*3ca0*/  BSYNC.RECONVERGENT B2 ;  /* 0x0000000000027941 */ /* 0x000fea0003800200 */
.L_x_92:
[----:B------:R2:W-:Y:S01]  /*3cb0*/  STG.E desc[UR12][R14.64], R7 ;  /* 0x000000070e007986 */ /* 0x0005e2000c10190c */
[----:B------:R-:W-:Y:S01]  /*3cc0*/  IADD3 R19, PT, PT, R19, 0x1, RZ ;  /* 0x0000000113137810 */ /* 0x000fe20007ffe0ff */
[----:B------:R-:W-:Y:S06]  /*3cd0*/  BRA.U UP0, `(.L_x_94) ;  /* 0xfffffffd00ac7547 */ /* 0x000fec000b83ffff */
[----:B------:R-:W-:Y:S05]  /*3ce0*/  EXIT ;  /* 0x000000000000794d */ /* 0x000fea0003800000 */
        .weak           $__internal_0_$__cuda_sm20_sqrt_rn_f32_slowpath
        .type           $__internal_0_$__cuda_sm20_sqrt_rn_f32_slowpath,@function
        .size           $__internal_0_$__cuda_sm20_sqrt_rn_f32_slowpath,($__internal_1_$__cuda_sm3x_div_rn_noftz_f32_slowpath - $__internal_0_$__cuda_sm20_sqrt_rn_f32_slowpath)
$__internal_0_$__cuda_sm20_sqrt_rn_f32_slowpath:
[----:B------:R-:W-:-:S13]  /*3cf0*/  LOP3.LUT P1, RZ, R0, 0x7fffffff, RZ, 0xc0, !PT ;  /* 0x7fffffff00ff7812 */ /* 0x000fda000782c0ff */
[----:B------:R-:W-:Y:S01]  /*3d00*/  @!P1 MOV R2, R0 ;  /* 0x0000000000029202 */ /* 0x000fe20000000f00 */
[----:B------:R-:W-:Y:S06]  /*3d10*/  @!P1 BRA `(.L_x_95) ;  /* 0x0000000000409947 */ /* 0x000fec0003800000 */
[----:B------:R-:W-:-:S13]  /*3d20*/  FSETP.GEU.FTZ.AND P1, PT, R0, RZ, PT ;  /* 0x000000ff0000720b */ /* 0x000fda0003f3e000 */
[----:B------:R-:W-:Y:S01]  /*3d30*/  @!P1 MOV R2, 0x7fffffff ;  /* 0x7fffffff00029802 */ /* 0x000fe20000000f00 */
[----:B------:R-:W-:Y:S06]  /*3d40*/  @!P1 BRA `(.L_x_95) ;  /* 0x0000000000349947 */ /* 0x000fec0003800000 */
[----:B------:R-:W-:-:S13]  /*3d50*/  FSETP.GTU.FTZ.AND P1, PT, |R0|, +INF , PT ;  /* 0x7f8000000000780b */ /* 0x000fda0003f3c200 */
[----:B------:R-:W-:Y:S01]  /*3d60*/  @P1 FADD.FTZ R2, R0, 1 ;  /* 0x3f80000000021421 */ /* 0x000fe20000010000 */
[----:B------:R-:W-:Y:S06]  /*3d70*/  @P1 BRA `(.L_x_95) ;  /* 0x0000000000281947 */ /* 0x000fec0003800000 */
[----:B------:R-:W-:-:S13]  /*3d80*/  FSETP.NEU.FTZ.AND P1, PT, |R0|, +INF , PT ;  /* 0x7f8000000000780b */ /* 0x000fda0003f3d200 */
[----:B------:R-:W-:-:S04]  /*3d90*/  @P1 FFMA R3, R0, 1.84467440737095516160e+19, RZ ;  /* 0x5f80000000031823 */ /* 0x000fc800000000ff */
[----:B------:R-:W0:Y:S02]  /*3da0*/  @P1 MUFU.RSQ R2, R3 ;  /* 0x0000000300021308 */ /* 0x000e240000001400 */
[----:B0-----:R-:W-:Y:S01]  /*3db0*/  @P1 FMUL.FTZ R4, R3, R2 ;  /* 0x0000000203041220 */ /* 0x001fe20000410000 */
[----:B------:R-:W-:Y:S01]  /*3dc0*/  @P1 FMUL.FTZ R7, R2, 0.5 ;  /* 0x3f00000002071820 */ /* 0x000fe20000410000 */
[----:B------:R-:W-:Y:S02]  /*3dd0*/  @!P1 MOV R2, R0 ;  /* 0x0000000000029202 */ /* 0x000fe40000000f00 */
[----:B------:R-:W-:-:S04]  /*3de0*/  @P1 FADD.FTZ R5, -R4, -RZ ;  /* 0x800000ff04051221 */ /* 0x000fc80000010100 */
[----:B------:R-:W-:-:S04]  /*3df0*/  @P1 FFMA R5, R4, R5, R3 ;  /* 0x0000000504051223 */ /* 0x000fc80000000003 */
[----:B------:R-:W-:-:S04]  /*3e00*/  @P1 FFMA R5, R5, R7, R4 ;  /* 0x0000000705051223 */ /* 0x000fc80000000004 */
[----:B------:R-:W-:-:S07]  /*3e10*/  @P1 FMUL.FTZ R2, R5, 2.3283064365386962891e-10 ;  /* 0x2f80000005021820 */ /* 0x000fce0000410000 */
.L_x_95:
[----:B------:R-:W-:Y:S01]  /*3e20*/  HFMA2 R3, -RZ, RZ, 0, 0 ;  /* 0x00000000ff037431 */ /* 0x000fe200000001ff */
[----:B------:R-:W-:Y:S02]  /*3e30*/  MOV R0, R2 ;  /* 0x0000000200007202 */ /* 0x000fe40000000f00 */
[----:B------:R-:W-:-:S04]  /*3e40*/  MOV R2, R8 ;  /* 0x0000000800027202 */ /* 0x000fc80000000f00 */
[----:B------:R-:W-:Y:S05]  /*3e50*/  RET.REL.NODEC R2 `(_Z12gram_schmidtPfS_i) ;  /* 0xffffffc002687950 */ /* 0x000fea0003c3ffff */
        .weak           $__internal_1_$__cuda_sm3x_div_rn_noftz_f32_slowpath
        .type           $__internal_1_$__cuda_sm3x_div_rn_noftz_f32_slowpath,@function
        .size           $__internal_1_$__cuda_sm3x_div_rn_noftz_f32_slowpath,(.L_x_153 - $__internal_1_$__cuda_sm3x_div_rn_noftz_f32_slowpath)
$__internal_1_$__cuda_sm3x_div_rn_noftz_f32_slowpath:
[----:B------:R-:W-:Y:S01]  /*3e60*/  SHF.R.U32.HI R4, RZ, 0x17, R3 ;  /* 0x00000017ff047819 */ /* 0x000fe20000011603 */
[----:B------:R-:W-:Y:S01]  /*3e70*/  BSSY.RECONVERGENT B0, `(.L_x_96) ;  /* 0x0000063000007945 */ /* 0x000fe20003800200 */
[----:B------:R-:W-:Y:S02]  /*3e80*/  SHF.R.U32.HI R7, RZ, 0x17, R0 ;  /* 0x00000017ff077819 */ /* 0x000fe40000011600 */
[----:B------:R-:W-:Y:S02]  /*3e90*/  LOP3.LUT R4, R4, 0xff, RZ, 0xc0, !PT ;  /* 0x000000ff04047812 */ /* 0x000fe400078ec0ff */
[----:B------:R-:W-:Y:S02]  /*3ea0*/  LOP3.LUT R7, R7, 0xff, RZ, 0xc0, !PT ;  /* 0x000000ff07077812 */ /* 0x000fe400078ec0ff */
[----:B------:R-:W-:Y:S02]  /*3eb0*/  IADD3 R10, PT, PT, R4, -0x1, RZ ;  /* 0xffffffff040a7810 */ /* 0x000fe40007ffe0ff */
[----:B------:R-:W-:Y:S01]  /*3ec0*/  MOV R17, R3 ;  /* 0x0000000300117202 */ /* 0x000fe20000000f00 */
[----:B------:R-:W-:Y:S01]  /*3ed0*/  VIADD R11, R7, 0xffffffff ;  /* 0xffffffff070b7836 */ /* 0x000fe20000000000 */
[----:B------:R-:W-:-:S04]  /*3ee0*/  ISETP.GT.U32.AND P0, PT, R10, 0xfd, PT ;  /* 0x000000fd0a00780c */ /* 0x000fc80003f04070 */
[----:B------:R-:W-:-:S13]  /*3ef0*/  ISETP.GT.U32.OR P0, PT, R11, 0xfd, P0 ;  /* 0x000000fd0b00780c */ /* 0x000fda0000704470 */
[----:B------:R-:W-:Y:S01]  /*3f00*/  @!P0 MOV R5, RZ ;  /* 0x000000ff00058202 */ /* 0x000fe20000000f00 */
[----:B------:R-:W-:Y:S06]  /*3f10*/  @!P0 BRA `(.L_x_97) ;  /* 0x00000000005c8947 */ /* 0x000fec0003800000 */
[----:B------:R-:W-:Y:S02]  /*3f20*/  FSETP.GTU.FTZ.AND P0, PT, |R0|, +INF , PT ;  /* 0x7f8000000000780b */ /* 0x000fe40003f1c200 */
[----:B------:R-:W-:-:S04]  /*3f30*/  FSETP.GTU.FTZ.AND P1, PT, |R3|, +INF , PT ;  /* 0x7f8000000300780b */ /* 0x000fc80003f3c200 */
[----:B------:R-:W-:-:S13]  /*3f40*/  PLOP3.LUT P0, PT, P0, P1, PT, 0xf8, 0x8f ;  /* 0x00000000008f781c */ /* 0x000fda0000703f70 */
[----:B------:R-:W-:Y:S05]  /*3f50*/  @P0 BRA `(.L_x_98) ;  /* 0x00000004004c0947 */ /* 0x000fea0003800000 */
[----:B------:R-:W-:-:S13]  /*3f60*/  LOP3.LUT P0, RZ, R17, 0x7fffffff, R0, 0xc8, !PT ;  /* 0x7fffffff11ff7812 */ /* 0x000fda000780c800 */
[----:B------:R-:W-:Y:S05]  /*3f70*/  @!P0 BRA `(.L_x_99) ;  /* 0x00000004003c8947 */ /* 0x000fea0003800000 */
[C---:B------:R-:W-:Y:S02]  /*3f80*/  FSETP.NEU.FTZ.AND P0, PT, |R0|.reuse, +INF , PT ;  /* 0x7f8000000000780b */ /* 0x040fe40003f1d200 */
[----:B------:R-:W-:Y:S02]  /*3f90*/  FSETP.NEU.FTZ.AND P2, PT, |R3|, +INF , PT ;  /* 0x7f8000000300780b */ /* 0x000fe40003f5d200 */
[----:B------:R-:W-:-:S11]  /*3fa0*/  FSETP.NEU.FTZ.AND P1, PT, |R0|, +INF , PT ;  /* 0x7f8000000000780b */ /* 0x000fd60003f3d200 */
[----:B------:R-:W-:Y:S05]  /*3fb0*/  @!P2 BRA !P0, `(.L_x_99) ;  /* 0x00000004002ca947 */ /* 0x000fea0004000000 */
[----:B------:R-:W-:-:S04]  /*3fc0*/  LOP3.LUT P0, RZ, R0, 0x7fffffff, RZ, 0xc0, !PT ;  /* 0x7fffffff00ff7812 */ /* 0x000fc8000780c0ff */
[----:B------:R-:W-:-:S13]  /*3fd0*/  PLOP3.LUT P0, PT, P2, P0, PT, 0x2f, 0xf2 ;  /* 0x0000000000f2781c */ /* 0x000fda0001700577 */
[----:B------:R-:W-:Y:S05]  /*3fe0*/  @P0 BRA `(.L_x_100) ;  /* 0x0000000400180947 */ /* 0x000fea0003800000 */
[----:B------:R-:W-:-:S04]  /*3ff0*/  LOP3.LUT P0, RZ, R17, 0x7fffffff, RZ, 0xc0, !PT ;  /* 0x7fffffff11ff7812 */ /* 0x000fc8000780c0ff */
[----:B------:R-:W-:-:S13]  /*4000*/  PLOP3.LUT P0, PT, P1, P0, PT, 0x2f, 0xf2 ;  /* 0x0000000000f2781c */ /* 0x000fda0000f00577 */
[----:B------:R-:W-:Y:S05]  /*4010*/  @P0 BRA `(.L_x_101) ;  /* 0x0000000400000947 */ /* 0x000fea0003800000 */
[----:B------:R-:W-:Y:S02]  /*4020*/  ISETP.GE.AND P0, PT, R11, RZ, PT ;  /* 0x000000ff0b00720c */ /* 0x000fe40003f06270 */
[----:B------:R-:W-:-:S11]  /*4030*/  ISETP.GE.AND P1, PT, R10, RZ, PT ;  /* 0x000000ff0a00720c */ /* 0x000fd60003f26270 */
[----:B------:R-:W-:Y:S01]  /*4040*/  @P0 MOV R5, RZ ;  /* 0x000000ff00050202 */ /* 0x000fe20000000f00 */
[----:B------:R-:W-:Y:S01]  /*4050*/  @!P0 FFMA R0, R0, 1.84467440737095516160e+19, RZ ;  /* 0x5f80000000008823 */ /* 0x000fe200000000ff */
[----:B------:R-:W-:Y:S01]  /*4060*/  @!P0 MOV R5, 0xffffffc0 ;  /* 0xffffffc000058802 */ /* 0x000fe20000000f00 */
[----:B------:R-:W-:-:S03]  /*4070*/  @!P1 FFMA R17, R3, 1.84467440737095516160e+19, RZ ;  /* 0x5f80000003119823 */ /* 0x000fc600000000ff */
[----:B------:R-:W-:-:S07]  /*4080*/  @!P1 IADD3 R5, PT, PT, R5, 0x40, RZ ;  /* 0x0000004005059810 */ /* 0x000fce0007ffe0ff */
.L_x_97:
[----:B------:R-:W-:Y:S01]  /*4090*/  LEA R18, R4, 0xc0800000, 0x17 ;  /* 0xc080000004127811 */ /* 0x000fe200078eb8ff */
[----:B------:R-:W-:Y:S01]  /*40a0*/  BSSY.RECONVERGENT B1, `(.L_x_102) ;  /* 0x0000036000017945 */ /* 0x000fe20003800200 */
[----:B------:R-:W-:Y:S02]  /*40b0*/  IADD3 R7, PT, PT, R7, -0x7f, RZ ;  /* 0xffffff8107077810 */ /* 0x000fe40007ffe0ff */
[----:B------:R-:W-:-:S03]  /*40c0*/  IADD3 R18, PT, PT, -R18, R17, RZ ;  /* 0x0000001112127210 */ /* 0x000fc60007ffe1ff */
[----:B------:R-:W-:Y:S01]  /*40d0*/  IMAD R0, R7, -0x800000, R0 ;  /* 0xff80000007007824 */ /* 0x000fe200078e0200 */
[----:B------:R-:W0:Y:S01]  /*40e0*/  MUFU.RCP R10, R18 ;  /* 0x00000012000a7308 */ /* 0x000e220000001000 */
[----:B------:R-:W-:-:S04]  /*40f0*/  FADD.FTZ R11, -R18, -RZ ;  /* 0x800000ff120b7221 */ /* 0x000fc80000010100 */
[----:B0-----:R-:W-:-:S04]  /*4100*/  FFMA R17, R10, R11, 1 ;  /* 0x3f8000000a117423 */ /* 0x001fc8000000000b */
[----:B------:R-:W-:-:S04]  /*4110*/  FFMA R17, R10, R17, R10 ;  /* 0x000000110a117223 */ /* 0x000fc8000000000a */
[----:B------:R-:W-:-:S04]  /*4120*/  FFMA R10, R0, R17, RZ ;  /* 0x00000011000a7223 */ /* 0x000fc800000000ff */
[----:B------:R-:W-:-:S04]  /*4130*/  FFMA R16, R11, R10, R0 ;  /* 0x0000000a0b107223 */ /* 0x000fc80000000000 */
[----:B------:R-:W-:Y:S01]  /*4140*/  FFMA R16, R17, R16, R10 ;  /* 0x0000001011107223 */ /* 0x000fe2000000000a */
[----:B------:R-:W-:-:S03]  /*4150*/  IADD3 R10, PT, PT, R7, 0x7f, -R4 ;  /* 0x0000007f070a7810 */ /* 0x000fc60007ffe804 */
[----:B------:R-:W-:Y:S01]  /*4160*/  FFMA R11, R11, R16, R0 ;  /* 0x000000100b0b7223 */ /* 0x000fe20000000000 */
[----:B------:R-:W-:-:S03]  /*4170*/  IADD3 R5, PT, PT, R10, R5, RZ ;  /* 0x000000050a057210 */ /* 0x000fc60007ffe0ff */
[----:B------:R-:W-:-:S05]  /*4180*/  FFMA R0, R17, R11, R16 ;  /* 0x0000000b11007223 */ /* 0x000fca0000000010 */
[----:B------:R-:W-:-:S04]  /*4190*/  SHF.R.U32.HI R4, RZ, 0x17, R0 ;  /* 0x00000017ff047819 */ /* 0x000fc80000011600 */
[----:B------:R-:W-:-:S05]  /*41a0*/  LOP3.LUT R4, R4, 0xff, RZ, 0xc0, !PT ;  /* 0x000000ff04047812 */ /* 0x000fca00078ec0ff */
[----:B------:R-:W-:-:S05]  /*41b0*/  IMAD.IADD R4, R4, 0x1, R5 ;  /* 0x0000000104047824 */ /* 0x000fca00078e0205 */
[----:B------:R-:W-:-:S04]  /*41c0*/  IADD3 R7, PT, PT, R4, -0x1, RZ ;  /* 0xffffffff04077810 */ /* 0x000fc80007ffe0ff */
[----:B------:R-:W-:-:S13]  /*41d0*/  ISETP.GE.U32.AND P0, PT, R7, 0xfe, PT ;  /* 0x000000fe0700780c */ /* 0x000fda0003f06070 */
[----:B------:R-:W-:Y:S05]  /*41e0*/  @!P0 BRA `(.L_x_103) ;  /* 0x0000000000808947 */ /* 0x000fea0003800000 */
[----:B------:R-:W-:-:S13]  /*41f0*/  ISETP.GT.AND P0, PT, R4, 0xfe, PT ;  /* 0x000000fe0400780c */ /* 0x000fda0003f04270 */
[----:B------:R-:W-:Y:S05]  /*4200*/  @P0 BRA `(.L_x_104) ;  /* 0x00000000006c0947 */ /* 0x000fea0003800000 */
[----:B------:R-:W-:-:S13]  /*4210*/  ISETP.GE.AND P0, PT, R4, 0x1, PT ;  /* 0x000000010400780c */ /* 0x000fda0003f06270 */
[----:B------:R-:W-:Y:S05]  /*4220*/  @P0 BRA `(.L_x_105) ;  /* 0x0000000000740947 */ /* 0x000fea0003800000 */
[----:B------:R-:W-:Y:S02]  /*4230*/  ISETP.GE.AND P0, PT, R4, -0x18, PT ;  /* 0xffffffe80400780c */ /* 0x000fe40003f06270 */
[----:B------:R-:W-:-:S11]  /*4240*/  LOP3.LUT R0, R0, 0x80000000, RZ, 0xc0, !PT ;  /* 0x8000000000007812 */ /* 0x000fd600078ec0ff */
[----:B------:R-:W-:Y:S05]  /*4250*/  @!P0 BRA `(.L_x_105) ;  /* 0x0000000000688947 */ /* 0x000fea0003800000 */
[CCC-:B------:R-:W-:Y:S01]  /*4260*/  FFMA.RZ R5, R17.reuse, R11.reuse, R16.reuse ;  /* 0x0000000b11057223 */ /* 0x1c0fe2000000c010 */
[C---:B------:R-:W-:Y:S01]  /*4270*/  IADD3 R10, PT, PT, R4.reuse, 0x20, RZ ;  /* 0x00000020040a7810 */ /* 0x040fe20007ffe0ff */
[CCC-:B------:R-:W-:Y:S01]  /*4280*/  FFMA.RP R7, R17.reuse, R11.reuse, R16.reuse ;  /* 0x0000000b11077223 */ /* 0x1c0fe20000008010 */
[----:B------:R-:W-:Y:S01]  /*4290*/  FFMA.RM R16, R17, R11, R16 ;  /* 0x0000000b11107223 */ /* 0x000fe20000004010 */
[C---:B------:R-:W-:Y:S02]  /*42a0*/  ISETP.NE.AND P2, PT, R4.reuse, RZ, PT ;  /* 0x000000ff0400720c */ /* 0x040fe40003f45270 */
[----:B------:R-:W-:Y:S02]  /*42b0*/  LOP3.LUT R5, R5, 0x7fffff, RZ, 0xc0, !PT ;  /* 0x007fffff05057812 */ /* 0x000fe400078ec0ff */
[----:B------:R-:W-:Y:S02]  /*42c0*/  ISETP.NE.AND P1, PT, R4, RZ, PT ;  /* 0x000000ff0400720c */ /* 0x000fe40003f25270 */
[----:B------:R-:W-:-:S02]  /*42d0*/  LOP3.LUT R5, R5, 0x800000, RZ, 0xfc, !PT ;  /* 0x0080000005057812 */ /* 0x000fc400078efcff */
[----:B------:R-:W-:Y:S02]  /*42e0*/  IADD3 R4, PT, PT, -R4, RZ, RZ ;  /* 0x000000ff04047210 */ /* 0x000fe40007ffe1ff */
[----:B------:R-:W-:Y:S02]  /*42f0*/  SHF.L.U32 R10, R5, R10, RZ ;  /* 0x0000000a050a7219 */ /* 0x000fe400000006ff */
[----:B------:R-:W-:Y:S02]  /*4300*/  FSETP.NEU.FTZ.AND P0, PT, R7, R16, PT ;  /* 0x000000100700720b */ /* 0x000fe40003f1d000 */
[----:B------:R-:W-:Y:S02]  /*4310*/  SEL R4, R4, RZ, P2 ;  /* 0x000000ff04047207 */ /* 0x000fe40001000000 */
[----:B------:R-:W-:Y:S02]  /*4320*/  ISETP.NE.AND P1, PT, R10, RZ, P1 ;  /* 0x000000ff0a00720c */ /* 0x000fe40000f25270 */
[----:B------:R-:W-:-:S02]  /*4330*/  SHF.R.U32.HI R5, RZ, R4, R5 ;  /* 0x00000004ff057219 */ /* 0x000fc40000011605 */
[----:B------:R-:W-:Y:S02]  /*4340*/  PLOP3.LUT P0, PT, P0, P1, PT, 0xf8, 0x8f ;  /* 0x00000000008f781c */ /* 0x000fe40000703f70 */
[----:B------:R-:W-:Y:S02]  /*4350*/  SHF.R.U32.HI R4, RZ, 0x1, R5 ;  /* 0x00000001ff047819 */ /* 0x000fe40000011605 */
[----:B------:R-:W-:-:S04]  /*4360*/  SEL R7, RZ, 0x1, !P0 ;  /* 0x00000001ff077807 */ /* 0x000fc80004000000 */
[----:B------:R-:W-:-:S04]  /*4370*/  LOP3.LUT R10, R7, 0x1, R4, 0xf8, !PT ;  /* 0x00000001070a7812 */ /* 0x000fc800078ef804 */
[----:B------:R-:W-:-:S04]  /*4380*/  LOP3.LUT R5, R10, R5, RZ, 0xc0, !PT ;  /* 0x000000050a057212 */ /* 0x000fc800078ec0ff */
[----:B------:R-:W-:-:S04]  /*4390*/  IADD3 R5, PT, PT, R4, R5, RZ ;  /* 0x0000000504057210 */ /* 0x000fc80007ffe0ff */
[----:B------:R-:W-:Y:S01]  /*43a0*/  LOP3.LUT R0, R5, R0, RZ, 0xfc, !PT ;  /* 0x0000000005007212 */ /* 0x000fe200078efcff */
[----:B------:R-:W-:Y:S06]  /*43b0*/  BRA `(.L_x_105) ;  /* 0x0000000000107947 */ /* 0x000fec0003800000 */
.L_x_104:
[----:B------:R-:W-:-:S04]  /*43c0*/  LOP3.LUT R0, R0, 0x80000000, RZ, 0xc0, !PT ;  /* 0x8000000000007812 */ /* 0x000fc800078ec0ff */
[----:B------:R-:W-:Y:S01]  /*43d0*/  LOP3.LUT R0, R0, 0x7f800000, RZ, 0xfc, !PT ;  /* 0x7f80000000007812 */ /* 0x000fe200078efcff */
[----:B------:R-:W-:Y:S06]  /*43e0*/  BRA `(.L_x_105) ;  /* 0x0000000000047947 */ /* 0x000fec0003800000 */
.L_x_103:
[----:B------:R-:W-:-:S07]  /*43f0*/  LEA R0, R5, R0, 0x17 ;  /* 0x0000000005007211 */ /* 0x000fce00078eb8ff */
.L_x_105:
[----:B------:R-:W-:Y:S05]  /*4400*/  BSYNC.RECONVERGENT B1 ;  /* 0x0000000000017941 */ /* 0x000fea0003800200 */
.L_x_102:
[----:B------:R-:W-:Y:S05]  /*4410*/  BRA `(.L_x_106) ;  /* 0x0000000000207947 */ /* 0x000fea0003800000 */
.L_x_101:
[----:B------:R-:W-:-:S04]  /*4420*/  LOP3.LUT R0, R17, 0x80000000, R0, 0x48, !PT ;  /* 0x8000000011007812 */ /* 0x000fc800078e4800 */
[----:B------:R-:W-:Y:S01]  /*4430*/  LOP3.LUT R0, R0, 0x7f800000, RZ, 0xfc, !PT ;  /* 0x7f80000000007812 */ /* 0x000fe200078efcff */
[----:B------:R-:W-:Y:S06]  /*4440*/  BRA `(.L_x_106) ;  /* 0x0000000000147947 */ /* 0x000fec0003800000 */
.L_x_100:
[----:B------:R-:W-:Y:S01]  /*4450*/  LOP3.LUT R0, R17, 0x80000000, R0, 0x48, !PT ;  /* 0x8000000011007812 */ /* 0x000fe200078e4800 */
[----:B------:R-:W-:Y:S06]  /*4460*/  BRA `(.L_x_106) ;  /* 0x00000000000c7947 */ /* 0x000fec0003800000 */
.L_x_99:
[----:B------:R-:W0:Y:S01]  /*4470*/  MUFU.RSQ R0, -QNAN ;  /* 0xffc0000000007908 */ /* 0x000e220000001400 */
[----:B------:R-:W-:Y:S05]  /*4480*/  BRA `(.L_x_106) ;  /* 0x0000000000047947 */ /* 0x000fea0003800000 */
.L_x_98:
[----:B------:R-:W-:-:S07]  /*4490*/  FADD.FTZ R0, R0, R3 ;  /* 0x0000000300007221 */ /* 0x000fce0000010000 */
.L_x_106:
[----:B------:R-:W-:Y:S05]  /*44a0*/  BSYNC.RECONVERGENT B0 ;  /* 0x0000000000007941 */ /* 0x000fea0003800200 */
.L_x_96:
[----:B------:R-:W-:Y:S01]  /*44b0*/  HFMA2 R5, -RZ, RZ, 0, 0 ;  /* 0x00000000ff057431 */ /* 0x000fe200000001ff */
[----:B------:R-:W-:Y:S02]  /*44c0*/  MOV R4, R2 ;  /* 0x0000000200047202 */ /* 0x000fe40000000f00 */
[----:B0-----:R-:W-:Y:S02]  /*44d0*/  MOV R7, R0 ;  /* 0x0000000000077202 */ /* 0x001fe40000000f00 */
[----:B------:R-:W-:Y:S05]  /*44e0*/  RET.REL.NODEC R4 `(_Z12gram_schmidtPfS_i) ;  /* 0xffffffb804c47950 */ /* 0x000fea0003c3ffff */
.L_x_107:
        /* <DEDUP_REMOVED lines=9> */
.L_x_153:


//--------------------- .text._Z17dotProduct_doublePdS_S_ --------------------------
	.section	.text._Z17dotProduct_doublePdS_S_,"ax",@progbits
	.align	128
        .global         _Z17dotProduct_doublePdS_S_
        .type           _Z17dotProduct_doublePdS_S_,@function
        .size           _Z17dotProduct_doublePdS_S_,(.L_x_158 - _Z17dotProduct_doublePdS_S_)
        .other          _Z17dotProduct_doublePdS_S_,@"STO_CUDA_ENTRY STV_DEFAULT"
_Z17dotProduct_doublePdS_S_:
.text._Z17dotProduct_doublePdS_S_:
[----:B------:R-:W-:Y:S01]  /*0000*/  LDC R1, c[0x0][0x37c] ;  /* 0x0000df00ff017b82 */ /* 0x000fe20000000800 */
[----:B------:R-:W0:Y:S07]  /*0010*/  S2R R0, SR_TID.X ;  /* 0x0000000000007919 */ /* 0x000e2e0000002100 */
[----:B------:R-:W0:Y:S01]  /*0020*/  S2UR UR6, SR_CTAID.X ;  /* 0x00000000000679c3 */ /* 0x000e220000002500 */
[----:B------:R-:W1:Y:S01]  /*0030*/  LDCU.64 UR4, c[0x0][0x358] ;  /* 0x00006b00ff0477ac */ /* 0x000e620008000a00 */
[----:B------:R-:W-:Y:S01]  /*0040*/  BSSY.RECONVERGENT B0, `(.L_x_108) ;  /* 0x0000050000007945 */ /* 0x000fe20003800200 */
[----:B------:R-:W-:-:S05]  /*0050*/  CS2R R4, SRZ ;  /* 0x0000000000047805 */ /* 0x000fca000001ff00 */
[----:B------:R-:W0:Y:S01]  /*0060*/  LDC R3, c[0x0][0x360] ;  /* 0x0000d800ff037b82 */ /* 0x000e220000000800 */
[----:B------:R-:W2:Y:S01]  /*0070*/  LDCU UR7, c[0x0][0x370] ;  /* 0x00006e00ff0777ac */ /* 0x000ea20008000800 */
[C---:B0-----:R-:W-:Y:S02]  /*0080*/  IMAD R0, R3.reuse, UR6, R0 ;  /* 0x0000000603007c24 */ /* 0x041fe4000f8e0200 */
[----:B--2---:R-:W-:-:S03]  /*0090*/  IMAD R3, R3, UR7, RZ ;  /* 0x0000000703037c24 */ /* 0x004fc6000f8e02ff */
[----:B------:R-:W-:-:S13]  /*00a0*/  ISETP.GT.AND P0, PT, R0, 0x3, PT ;  /* 0x000000030000780c */ /* 0x000fda0003f04270 */
[----:B-1----:R-:W-:Y:S05]  /*00b0*/  @P0 BRA `(.L_x_109) ;  /* 0x0000000400200947 */ /* 0x002fea0003800000 */
[----:B------:R-:W0:Y:S01]  /*00c0*/  I2F.U32.RP R8, R3 ;  /* 0x0000000300087306 */ /* 0x000e220000209000 */
[C---:B------:R-:W-:Y:S01]  /*00d0*/  IADD3 R2, PT, PT, R3.reuse, R0, RZ ;  /* 0x0000000003027210 */ /* 0x040fe20007ffe0ff */
[----:B------:R-:W-:Y:S01]  /*00e0*/  IMAD.MOV R9, RZ, RZ, -R3 ;  /* 0x000000ffff097224 */ /* 0x000fe200078e0a03 */
[----:B------:R-:W-:Y:S01]  /*00f0*/  ISETP.NE.U32.AND P2, PT, R3, RZ, PT ;  /* 0x000000ff0300720c */ /* 0x000fe20003f45070 */
[----:B------:R-:W-:Y:S01]  /*0100*/  BSSY.RECONVERGENT B1, `(.L_x_110) ;  /* 0x0000029000017945 */ /* 0x000fe20003800200 */
[C---:B------:R-:W-:Y:S02]  /*0110*/  ISETP.GE.AND P0, PT, R2.reuse, 0x4, PT ;  /* 0x000000040200780c */ /* 0x040fe40003f06270 */
[----:B------:R-:W-:Y:S02]  /*0120*/  VIMNMX R7, PT, PT, R2, 0x4, !PT ;  /* 0x0000000402077848 */ /* 0x000fe40007fe0100 */
[----:B------:R-:W-:-:S04]  /*0130*/  SEL R6, RZ, 0x1, P0 ;  /* 0x00000001ff067807 */ /* 0x000fc80000000000 */
[----:B------:R-:W-:Y:S01]  /*0140*/  IADD3 R2, PT, PT, R7, -R2, -R6 ;  /* 0x8000000207027210 */ /* 0x000fe20007ffe806 */
[----:B0-----:R-:W0:Y:S02]  /*0150*/  MUFU.RCP R8, R8 ;  /* 0x0000000800087308 */ /* 0x001e240000001000 */
[----:B0-----:R-:W-:-:S06]  /*0160*/  VIADD R4, R8, 0xffffffe ;  /* 0x0ffffffe08047836 */ /* 0x001fcc0000000000 */
[----:B------:R0:W1:Y:S02]  /*0170*/  F2I.FTZ.U32.TRUNC.NTZ R5, R4 ;  /* 0x0000000400057305 */ /* 0x000064000021f000 */
[----:B0-----:R-:W-:Y:S02]  /*0180*/  IMAD.MOV.U32 R4, RZ, RZ, RZ ;  /* 0x000000ffff047224 */ /* 0x001fe400078e00ff */
[----:B-1----:R-:W-:-:S04]  /*0190*/  IMAD R9, R9, R5, RZ ;  /* 0x0000000509097224 */ /* 0x002fc800078e02ff */
[----:B------:R-:W-:-:S06]  /*01a0*/  IMAD.HI.U32 R5, R5, R9, R4 ;  /* 0x0000000905057227 */ /* 0x000fcc00078e0004 */
[----:B------:R-:W-:-:S05]  /*01b0*/  IMAD.HI.U32 R5, R5, R2, RZ ;  /* 0x0000000205057227 */ /* 0x000fca00078e00ff */
[----:B------:R-:W-:-:S05]  /*01c0*/  IADD3 R4, PT, PT, -R5, RZ, RZ ;  /* 0x000000ff05047210 */ /* 0x000fca0007ffe1ff */
[----:B------:R-:W-:-:S05]  /*01d0*/  IMAD R2, R3, R4, R2 ;  /* 0x0000000403027224 */ /* 0x000fca00078e0202 */
[----:B------:R-:W-:-:S13]  /*01e0*/  ISETP.GE.U32.AND P0, PT, R2, R3, PT ;  /* 0x000000030200720c */ /* 0x000fda0003f06070 */
[----:B------:R-:W-:Y:S01]  /*01f0*/  @P0 IMAD.IADD R2, R2, 0x1, -R3 ;  /* 0x0000000102020824 */ /* 0x000fe200078e0a03 */
[----:B------:R-:W-:-:S04]  /*0200*/  @P0 IADD3 R5, PT, PT, R5, 0x1, RZ ;  /* 0x0000000105050810 */ /* 0x000fc80007ffe0ff */
[----:B------:R-:W-:-:S13]  /*0210*/  ISETP.GE.U32.AND P1, PT, R2, R3, PT ;  /* 0x000000030200720c */ /* 0x000fda0003f26070 */
[----:B------:R-:W-:Y:S01]  /*0220*/  @P1 VIADD R5, R5, 0x1 ;  /* 0x0000000105051836 */ /* 0x000fe20000000000 */
[----:B------:R-:W-:-:S04]  /*0230*/  @!P2 LOP3.LUT R5, RZ, R3, RZ, 0x33, !PT ;  /* 0x00000003ff05a212 */ /* 0x000fc800078e33ff */
[----:B------:R-:W-:-:S04]  /*0240*/  IADD3 R2, PT, PT, R6, R5, RZ ;  /* 0x0000000506027210 */ /* 0x000fc80007ffe0ff */
[C---:B------:R-:W-:Y:S02]  /*0250*/  LOP3.LUT R4, R2.reuse, 0x3, RZ, 0xc0, !PT ;  /* 0x0000000302047812 */ /* 0x040fe400078ec0ff */
[----:B------:R-:W-:Y:S02]  /*0260*/  ISETP.GE.U32.AND P1, PT, R2, 0x3, PT ;  /* 0x000000030200780c */ /* 0x000fe40003f26070 */
[----:B------:R-:W-:Y:S02]  /*0270*/  ISETP.NE.AND P0, PT, R4, 0x3, PT ;  /* 0x000000030400780c */ /* 0x000fe40003f05270 */
[----:B------:R-:W-:-:S11]  /*0280*/  CS2R R4, SRZ ;  /* 0x0000000000047805 */ /* 0x000fd6000001ff00 */
[----:B------:R-:W-:Y:S05]  /*0290*/  @!P0 BRA `(.L_x_111) ;  /* 0x00000000003c8947 */ /* 0x000fea0003800000 */
[----:B------:R-:W0:Y:S01]  /*02a0*/  LDC.64 R12, c[0x0][0x380] ;  /* 0x0000e000ff0c7b82 */ /* 0x000e220000000a00 */
[----:B------:R-:W-:Y:S01]  /*02b0*/  VIADD R2, R2, 0x1 ;  /* 0x0000000102027836 */ /* 0x000fe20000000000 */
[----:B------:R-:W-:-:S04]  /*02c0*/  CS2R R4, SRZ ;  /* 0x0000000000047805 */ /* 0x000fc8000001ff00 */
[----:B------:R-:W-:Y:S02]  /*02d0*/  LOP3.LUT R2, R2, 0x3, RZ, 0xc0, !PT ;  /* 0x0000000302027812 */ /* 0x000fe400078ec0ff */
[----:B------:R-:W1:Y:S02]  /*02e0*/  LDC.64 R10, c[0x0][0x388] ;  /* 0x0000e200ff0a7b82 */ /* 0x000e640000000a00 */
[----:B------:R-:W-:-:S07]  /*02f0*/  IADD3 R2, PT, PT, -R2, RZ, RZ ;  /* 0x000000ff02027210 */ /* 0x000fce0007ffe1ff */
.L_x_112:
[----:B-1----:R-:W-:-:S04]  /*0300*/  IMAD.WIDE R6, R0, 0x8, R10 ;  /* 0x0000000800067825 */ /* 0x002fc800078e020a */
[----:B0-----:R-:W-:Y:S02]  /*0310*/  IMAD.WIDE R8, R0, 0x8, R12 ;  /* 0x0000000800087825 */ /* 0x001fe400078e020c */
[----:B------:R-:W2:Y:S04]  /*0320*/  LDG.E.64 R6, desc[UR4][R6.64] ;  /* 0x0000000406067981 */ /* 0x000ea8000c1e1b00 */
[----:B------:R-:W2:Y:S01]  /*0330*/  LDG.E.64 R8, desc[UR4][R8.64] ;  /* 0x0000000408087981 */ /* 0x000ea2000c1e1b00 */
[----:B------:R-:W-:Y:S01]  /*0340*/  VIADD R2, R2, 0x1 ;  /* 0x0000000102027836 */ /* 0x000fe20000000000 */
[----:B------:R-:W-:-:S04]  /*0350*/  IADD3 R0, PT, PT, R3, R0, RZ ;  /* 0x0000000003007210 */ /* 0x000fc80007ffe0ff */
[----:B------:R-:W-:Y:S01]  /*0360*/  ISETP.NE.AND P0, PT, R2, RZ, PT ;  /* 0x000000ff0200720c */ /* 0x000fe20003f05270 */
[----:B--2---:R-:W-:-:S12]  /*0370*/  DFMA R4, R8, R6, R4 ;  /* 0x000000060804722b */ /* 0x004fd80000000004 */
[----:B------:R-:W-:Y:S05]  /*0380*/  @P0 BRA `(.L_x_112) ;  /* 0xfffffffc00dc0947 */ /* 0x000fea000383ffff */
.L_x_111:
[----:B------:R-:W-:Y:S05]  /*0390*/  BSYNC.RECONVERGENT B1 ;  /* 0x0000000000017941 */ /* 0x000fea0003800200 */
.L_x_110:
[----:B------:R-:W-:Y:S05]  /*03a0*/  @!P1 BRA `(.L_x_109) ;  /* 0x0000000000649947 */ /* 0x000fea0003800000 */
.L_x_113:
[----:B------:R-:W0:Y:S08]  /*03b0*/  LDC.64 R6, c[0x0][0x380] ;  /* 0x0000e000ff067b82 */ /* 0x000e300000000a00 */
[----:B------:R-:W1:Y:S01]  /*03c0*/  LDC.64 R8, c[0x0][0x388] ;  /* 0x0000e200ff087b82 */ /* 0x000e620000000a00 */
[----:B0-----:R-:W-:-:S05]  /*03d0*/  IMAD.WIDE R28, R0, 0x8, R6 ;  /* 0x00000008001c7825 */ /* 0x001fca00078e0206 */
[----:B------:R0:W2:Y:S01]  /*03e0*/  LDG.E.64 R14, desc[UR4][R28.64] ;  /* 0x000000041c0e7981 */ /* 0x0000a2000c1e1b00 */
[----:B-1----:R-:W-:-:S05]  /*03f0*/  IMAD.WIDE R8, R0, 0x8, R8 ;  /* 0x0000000800087825 */ /* 0x002fca00078e0208 */
[----:B------:R-:W2:Y:S01]  /*0400*/  LDG.E.64 R16, desc[UR4][R8.64] ;  /* 0x0000000408107981 */ /* 0x000ea2000c1e1b00 */
[----:B------:R-:W-:-:S04]  /*0410*/  IMAD.WIDE R20, R3, 0x8, R28 ;  /* 0x0000000803147825 */ /* 0x000fc800078e021c */
[C---:B------:R-:W-:Y:S01]  /*0420*/  IMAD.WIDE R22, R3.reuse, 0x8, R8 ;  /* 0x0000000803167825 */ /* 0x040fe200078e0208 */
[----:B------:R-:W3:Y:S04]  /*0430*/  LDG.E.64 R6, desc[UR4][R20.64] ;  /* 0x0000000414067981 */ /* 0x000ee8000c1e1b00 */
[----:B------:R-:W3:Y:S01]  /*0440*/  LDG.E.64 R8, desc[UR4][R22.64] ;  /* 0x0000000416087981 */ /* 0x000ee2000c1e1b00 */
[----:B------:R-:W-:-:S04]  /*0450*/  IMAD.WIDE R24, R3, 0x8, R20 ;  /* 0x0000000803187825 */ /* 0x000fc800078e0214 */
[C---:B------:R-:W-:Y:S01]  /*0460*/  IMAD.WIDE R26, R3.reuse, 0x8, R22 ;  /* 0x00000008031a7825 */ /* 0x040fe200078e0216 */
[----:B------:R-:W4:Y:S04]  /*0470*/  LDG.E.64 R10, desc[UR4][R24.64] ;  /* 0x00000004180a7981 */ /* 0x000f28000c1e1b00 */
[----:B------:R-:W4:Y:S01]  /*0480*/  LDG.E.64 R12, desc[UR4][R26.64] ;  /* 0x000000041a0c7981 */ /* 0x000f22000c1e1b00 */
[----:B------:R-:W-:-:S04]  /*0490*/  IMAD.WIDE R18, R3, 0x8, R24 ;  /* 0x0000000803127825 */ /* 0x000fc800078e0218 */
[C---:B0-----:R-:W-:Y:S02]  /*04a0*/  IMAD.WIDE R28, R3.reuse, 0x8, R26 ;  /* 0x00000008031c7825 */ /* 0x041fe400078e021a */
[----:B------:R-:W5:Y:S04]  /*04b0*/  LDG.E.64 R18, desc[UR4][R18.64] ;  /* 0x0000000412127981 */ /* 0x000f68000c1e1b00 */
[----:B------:R-:W5:Y:S01]  /*04c0*/  LDG.E.64 R28, desc[UR4][R28.64] ;  /* 0x000000041c1c7981 */ /* 0x000f62000c1e1b00 */
[----:B------:R-:W-:-:S05]  /*04d0*/  IMAD R0, R3, 0x4, R0 ;  /* 0x0000000403007824 */ /* 0x000fca00078e0200 */
[----:B------:R-:W-:Y:S01]  /*04e0*/  ISETP.GE.AND P0, PT, R0, 0x4, PT ;  /* 0x000000040000780c */ /* 0x000fe20003f06270 */
[----:B--2---:R-:W-:-:S08]  /*04f0*/  DFMA R14, R14, R16, R4 ;  /* 0x000000100e0e722b */ /* 0x004fd00000000004 */
[----:B---3--:R-:W-:-:S08]  /*0500*/  DFMA R6, R6, R8, R14 ;  /* 0x000000080606722b */ /* 0x008fd0000000000e */
[----:B----4-:R-:W-:-:S08]  /*0510*/  DFMA R6, R10, R12, R6 ;  /* 0x0000000c0a06722b */ /* 0x010fd00000000006 */
[----:B-----5:R-:W-:Y:S01]  /*0520*/  DFMA R4, R18, R28, R6 ;  /* 0x0000001c1204722b */ /* 0x020fe20000000006 */
[----:B------:R-:W-:Y:S10]  /*0530*/  @!P0 BRA `(.L_x_113) ;  /* 0xfffffffc009c8947 */ /* 0x000ff4000383ffff */
.L_x_109:
[----:B------:R-:W-:Y:S05]  /*0540*/  BSYNC.RECONVERGENT B0 ;  /* 0x0000000000007941 */ /* 0x000fea0003800200 */
.L_x_108:
[----:B------:R-:W0:Y:S02]  /*0550*/  LDC.64 R2, c[0x0][0x390] ;  /* 0x0000e400ff027b82 */ /* 0x000e240000000a00 */
[----:B0-----:R-:W2:Y:S02]  /*0560*/  LDG.E.64 R6, desc[UR4][R2.64] ;  /* 0x0000000402067981 */ /* 0x001ea4000c1e1b00 */
[----:B--2---:R-:W-:-:S07]  /*0570*/  DADD R6, R6, R4 ;  /* 0x0000000006067229 */ /* 0x004fce0000000004 */
[----:B------:R-:W-:Y:S01]  /*0580*/  STG.E.64 desc[UR4][R2.64], R6 ;  /* 0x0000000602007986 */ /* 0x000fe2000c101b04 */
[----:B------:R-:W-:Y:S05]  /*0590*/  EXIT ;  /* 0x000000000000794d */ /* 0x000fea0003800000 */
.L_x_114:
        /* <DEDUP_REMOVED lines=14> */
.L_x_158:


//--------------------- .text._Z16dotProduct_floatPfS_S_ --------------------------
	.section	.text._Z16dotProduct_floatPfS_S_,"ax",@progbits
	.align	128
        .global         _Z16dotProduct_floatPfS_S_
        .type           _Z16dotProduct_floatPfS_S_,@function
        .size           _Z16dotProduct_floatPfS_S_,(.L_x_159 - _Z16dotProduct_floatPfS_S_)
        .other          _Z16dotProduct_floatPfS_S_,@"STO_CUDA_ENTRY STV_DEFAULT"
_Z16dotProduct_floatPfS_S_:
.text._Z16dotProduct_floatPfS_S_:
[----:B------:R-:W-:Y:S01]  /*0000*/  LDC R1, c[0x0][0x37c] ;  /* 0x0000df00ff017b82 */ /* 0x000fe20000000800 */
[----:B------:R-:W0:Y:S07]  /*0010*/  S2R R2, SR_TID.X ;  /* 0x0000000000027919 */ /* 0x000e2e0000002100 */
[----:B------:R-:W0:Y:S01]  /*0020*/  S2UR UR6, SR_CTAID.X ;  /* 0x00000000000679c3 */ /* 0x000e220000002500 */
[----:B------:R-:W1:Y:S01]  /*0030*/  LDCU.64 UR4, c[0x0][0x358] ;  /* 0x00006b00ff0477ac */ /* 0x000e620008000a00 */
[----:B------:R-:W-:Y:S01]  /*0040*/  BSSY.RECONVERGENT B0, `(.L_x_115) ;  /* 0x0000050000007945 */ /* 0x000fe20003800200 */
[----:B------:R-:W-:-:S05]  /*0050*/  HFMA2 R0, -RZ, RZ, 0, 0 ;  /* 0x00000000ff007431 */ /* 0x000fca00000001ff */
        /* <DEDUP_REMOVED lines=16> */
[----:B0-----:R-:W-:-:S06]  /*0160*/  IADD3 R4, PT, PT, R8, 0xffffffe, RZ ;  /* 0x0ffffffe08047810 */ /* 0x001fcc0007ffe0ff */
[----:B------:R0:W1:Y:S02]  /*0170*/  F2I.FTZ.U32.TRUNC.NTZ R5, R4 ;  /* 0x0000000400057305 */ /* 0x000064000021f000 */
[----:B0-----:R-:W-:Y:S01]  /*0180*/  MOV R4, RZ ;  /* 0x000000ff00047202 */ /* 0x001fe20000000f00 */
[----:B-1----:R-:W-:-:S04]  /*0190*/  IMAD R9, R9, R5, RZ ;  /* 0x0000000509097224 */ /* 0x002fc800078e02ff */
[----:B------:R-:W-:-:S06]  /*01a0*/  IMAD.HI.U32 R5, R5, R9, R4 ;  /* 0x0000000905057227 */ /* 0x000fcc00078e0004 */
[----:B------:R-:W-:-:S04]  /*01b0*/  IMAD.HI.U32 R5, R5, R0, RZ ;  /* 0x0000000005057227 */ /* 0x000fc800078e00ff */
[----:B------:R-:W-:-:S04]  /*01c0*/  IMAD.MOV R4, RZ, RZ, -R5 ;  /* 0x000000ffff047224 */ /* 0x000fc800078e0a05 */
[----:B------:R-:W-:-:S05]  /*01d0*/  IMAD R0, R3, R4, R0 ;  /* 0x0000000403007224 */ /* 0x000fca00078e0200 */
[----:B------:R-:W-:-:S13]  /*01e0*/  ISETP.GE.U32.AND P0, PT, R0, R3, PT ;  /* 0x000000030000720c */ /* 0x000fda0003f06070 */
[----:B------:R-:W-:Y:S02]  /*01f0*/  @P0 IADD3 R0, PT, PT, -R3, R0, RZ ;  /* 0x0000000003000210 */ /* 0x000fe40007ffe1ff */
[----:B------:R-:W-:Y:S02]  /*0200*/  @P0 IADD3 R5, PT, PT, R5, 0x1, RZ ;  /* 0x0000000105050810 */ /* 0x000fe40007ffe0ff */
[----:B------:R-:W-:-:S13]  /*0210*/  ISETP.GE.U32.AND P1, PT, R0, R3, PT ;  /* 0x000000030000720c */ /* 0x000fda0003f26070 */
[----:B------:R-:W-:Y:S01]  /*0220*/  @P1 VIADD R5, R5, 0x1 ;  /* 0x0000000105051836 */ /* 0x000fe20000000000 */
[----:B------:R-:W-:-:S04]  /*0230*/  @!P2 LOP3.LUT R5, RZ, R3, RZ, 0x33, !PT ;  /* 0x00000003ff05a212 */ /* 0x000fc800078e33ff */
[----:B------:R-:W-:-:S04]  /*0240*/  IADD3 R5, PT, PT, R6, R5, RZ ;  /* 0x0000000506057210 */ /* 0x000fc80007ffe0ff */
[C---:B------:R-:W-:Y:S02]  /*0250*/  LOP3.LUT R0, R5.reuse, 0x3, RZ, 0xc0, !PT ;  /* 0x0000000305007812 */ /* 0x040fe400078ec0ff */
[----:B------:R-:W-:Y:S02]  /*0260*/  ISETP.GE.U32.AND P1, PT, R5, 0x3, PT ;  /* 0x000000030500780c */ /* 0x000fe40003f26070 */
[----:B------:R-:W-:Y:S02]  /*0270*/  ISETP.NE.AND P0, PT, R0, 0x3, PT ;  /* 0x000000030000780c */ /* 0x000fe40003f05270 */
[----:B------:R-:W-:-:S11]  /*0280*/  MOV R0, RZ ;  /* 0x000000ff00007202 */ /* 0x000fd60000000f00 */
[----:B------:R-:W-:Y:S05]  /*0290*/  @!P0 BRA `(.L_x_118) ;  /* 0x00000000003c8947 */ /* 0x000fea0003800000 */
[----:B------:R-:W0:Y:S01]  /*02a0*/  LDC.64 R10, c[0x0][0x380] ;  /* 0x0000e000ff0a7b82 */ /* 0x000e220000000a00 */
[----:B------:R-:W-:-:S05]  /*02b0*/  VIADD R0, R5, 0x1 ;  /* 0x0000000105007836 */ /* 0x000fca0000000000 */
[----:B------:R-:W-:Y:S02]  /*02c0*/  LOP3.LUT R4, R0, 0x3, RZ, 0xc0, !PT ;  /* 0x0000000300047812 */ /* 0x000fe400078ec0ff */
[----:B------:R-:W1:Y:S01]  /*02d0*/  LDC.64 R8, c[0x0][0x388] ;  /* 0x0000e200ff087b82 */ /* 0x000e620000000a00 */
[----:B------:R-:W-:Y:S02]  /*02e0*/  MOV R0, RZ ;  /* 0x000000ff00007202 */ /* 0x000fe40000000f00 */
[----:B------:R-:W-:-:S07]  /*02f0*/  IADD3 R12, PT, PT, -R4, RZ, RZ ;  /* 0x000000ff040c7210 */ /* 0x000fce0007ffe1ff */
.L_x_119:
[----:B-1----:R-:W-:-:S04]  /*0300*/  IMAD.WIDE R4, R2, 0x4, R8 ;  /* 0x0000000402047825 */ /* 0x002fc800078e0208 */
[----:B0-----:R-:W-:Y:S02]  /*0310*/  IMAD.WIDE R6, R2, 0x4, R10 ;  /* 0x0000000402067825 */ /* 0x001fe400078e020a */
[----:B------:R-:W2:Y:S04]  /*0320*/  LDG.E R4, desc[UR4][R4.64] ;  /* 0x0000000404047981 */ /* 0x000ea8000c1e1900 */
[----:B------:R-:W2:Y:S01]  /*0330*/  LDG.E R7, desc[UR4][R6.64] ;  /* 0x0000000406077981 */ /* 0x000ea2000c1e1900 */
[----:B------:R-:W-:Y:S01]  /*0340*/  VIADD R12, R12, 0x1 ;  /* 0x000000010c0c7836 */ /* 0x000fe20000000000 */
[----:B------:R-:W-:-:S04]  /*0350*/  IADD3 R2, PT, PT, R3, R2, RZ ;  /* 0x0000000203027210 */ /* 0x000fc80007ffe0ff */
[----:B------:R-:W-:Y:S01]  /*0360*/  ISETP.NE.AND P0, PT, R12, RZ, PT ;  /* 0x000000ff0c00720c */ /* 0x000fe20003f05270 */
[----:B--2---:R-:W-:-:S12]  /*0370*/  FFMA R0, R7, R4, R0 ;  /* 0x0000000407007223 */ /* 0x004fd80000000000 */
[----:B------:R-:W-:Y:S05]  /*0380*/  @P0 BRA `(.L_x_119) ;  /* 0xfffffffc00dc0947 */ /* 0x000fea000383ffff */
.L_x_118:
[----:B------:R-:W-:Y:S05]  /*0390*/  BSYNC.RECONVERGENT B1 ;  /* 0x0000000000017941 */ /* 0x000fea0003800200 */
.L_x_117:
[----:B------:R-:W-:Y:S05]  /*03a0*/  @!P1 BRA `(.L_x_116) ;  /* 0x0000000000649947 */ /* 0x000fea0003800000 */
.L_x_120:
[----:B------:R-:W0:Y:S08]  /*03b0*/  LDC.64 R4, c[0x0][0x380] ;  /* 0x0000e000ff047b82 */ /* 0x000e300000000a00 */
[----:B------:R-:W1:Y:S01]  /*03c0*/  LDC.64 R6, c[0x0][0x388] ;  /* 0x0000e200ff067b82 */ /* 0x000e620000000a00 */
[----:B0-----:R-:W-:-:S04]  /*03d0*/  IMAD.WIDE R16, R2, 0x4, R4 ;  /* 0x0000000402107825 */ /* 0x001fc800078e0204 */
[----:B------:R-:W-:Y:S02]  /*03e0*/  IMAD.WIDE R4, R3, 0x4, R16 ;  /* 0x0000000403047825 */ /* 0x000fe400078e0210 */
[----:B------:R-:W2:Y:S02]  /*03f0*/  LDG.E R17, desc[UR4][R16.64] ;  /* 0x0000000410117981 */ /* 0x000ea4000c1e1900 */
[----:B-1----:R-:W-:-:S04]  /*0400*/  IMAD.WIDE R18, R2, 0x4, R6 ;  /* 0x0000000402127825 */ /* 0x002fc800078e0206 */
[C---:B------:R-:W-:Y:S02]  /*0410*/  IMAD.WIDE R6, R3.reuse, 0x4, R18 ;  /* 0x0000000403067825 */ /* 0x040fe400078e0212 */
[----:B------:R-:W2:Y:S02]  /*0420*/  LDG.E R18, desc[UR4][R18.64] ;  /* 0x0000000412127981 */ /* 0x000ea4000c1e1900 */
[C---:B------:R-:W-:Y:S02]  /*0430*/  IMAD.WIDE R8, R3.reuse, 0x4, R4 ;  /* 0x0000000403087825 */ /* 0x040fe400078e0204 */
[----:B------:R-:W3:Y:S02]  /*0440*/  LDG.E R4, desc[UR4][R4.64] ;  /* 0x0000000404047981 */ /* 0x000ee4000c1e1900 */
[C---:B------:R-:W-:Y:S02]  /*0450*/  IMAD.WIDE R10, R3.reuse, 0x4, R6 ;  /* 0x00000004030a7825 */ /* 0x040fe400078e0206 */
[----:B------:R-:W3:Y:S02]  /*0460*/  LDG.E R6, desc[UR4][R6.64] ;  /* 0x0000000406067981 */ /* 0x000ee4000c1e1900 */
[----:B------:R-:W-:-:S02]  /*0470*/  IMAD.WIDE R12, R3, 0x4, R8 ;  /* 0x00000004030c7825 */ /* 0x000fc400078e0208 */
[----:B------:R-:W4:Y:S02]  /*0480*/  LDG.E R20, desc[UR4][R8.64] ;  /* 0x0000000408147981 */ /* 0x000f24000c1e1900 */
[C---:B------:R-:W-:Y:S02]  /*0490*/  IMAD.WIDE R14, R3.reuse, 0x4, R10 ;  /* 0x00000004030e7825 */ /* 0x040fe400078e020a */
[----:B------:R-:W4:Y:S04]  /*04a0*/  LDG.E R10, desc[UR4][R10.64] ;  /* 0x000000040a0a7981 */ /* 0x000f28000c1e1900 */
[----:B------:R-:W5:Y:S04]  /*04b0*/  LDG.E R12, desc[UR4][R12.64] ;  /* 0x000000040c0c7981 */ /* 0x000f68000c1e1900 */
[----:B------:R-:W5:Y:S01]  /*04c0*/  LDG.E R14, desc[UR4][R14.64] ;  /* 0x000000040e0e7981 */ /* 0x000f62000c1e1900 */
[----:B------:R-:W-:-:S04]  /*04d0*/  LEA R2, R3, R2, 0x2 ;  /* 0x0000000203027211 */ /* 0x000fc800078e10ff */
[----:B------:R-:W-:Y:S01]  /*04e0*/  ISETP.GE.AND P0, PT, R2, 0x4, PT ;  /* 0x000000040200780c */ /* 0x000fe20003f06270 */
[----:B--2---:R-:W-:-:S04]  /*04f0*/  FFMA R17, R17, R18, R0 ;  /* 0x0000001211117223 */ /* 0x004fc80000000000 */
[----:B---3--:R-:W-:-:S04]  /*0500*/  FFMA R17, R4, R6, R17 ;  /* 0x0000000604117223 */ /* 0x008fc80000000011 */
[----:B----4-:R-:W-:-:S04]  /*0510*/  FFMA R17, R20, R10, R17 ;  /* 0x0000000a14117223 */ /* 0x010fc80000000011 */
[----:B-----5:R-:W-:Y:S01]  /*0520*/  FFMA R0, R12, R14, R17 ;  /* 0x0000000e0c007223 */ /* 0x020fe20000000011 */
[----:B------:R-:W-:Y:S06]  /*0530*/  @!P0 BRA `(.L_x_120) ;  /* 0xfffffffc009c8947 */ /* 0x000fec000383ffff */
.L_x_116:
[----:B------:R-:W-:Y:S05]  /*0540*/  BSYNC.RECONVERGENT B0 ;  /* 0x0000000000007941 */ /* 0x000fea0003800200 */
.L_x_115:
[----:B------:R-:W0:Y:S02]  /*0550*/  LDC.64 R2, c[0x0][0x390] ;  /* 0x0000e400ff027b82 */ /* 0x000e240000000a00 */
[----:B0-----:R-:W2:Y:S02]  /*0560*/  LDG.E R5, desc[UR4][R2.64] ;  /* 0x0000000402057981 */ /* 0x001ea4000c1e1900 */
[----:B--2---:R-:W-:-:S05]  /*0570*/  FADD R5, R5, R0 ;  /* 0x0000000005057221 */ /* 0x004fca0000000000 */
[----:B------:R-:W-:Y:S01]  /*0580*/  STG.E desc[UR4][R2.64], R5 ;  /* 0x0000000502007986 */ /* 0x000fe2000c101904 */
[----:B------:R-:W-:Y:S05]  /*0590*/  EXIT ;  /* 0x000000000000794d */ /* 0x000fea0003800000 */
.L_x_121:
        /* <DEDUP_REMOVED lines=14> */
.L_x_159:


//--------------------- .text._Z12setup_kernelP17curandStateXORWOWm --------------------------
	.section	.text._Z12setup_kernelP17curandStateXORWOWm,"ax",@progbits
	.align	128
        .global         _Z12setup_kernelP17curandStateXORWOWm
        .type           _Z12setup_kernelP17curandStateXORWOWm,@function
        .size           _Z12setup_kernelP17curandStateXORWOWm,(.L_x_160 - _Z12setup_kernelP17curandStateXORWOWm)
        .other          _Z12setup_kernelP17curandStateXORWOWm,@"STO_CUDA_ENTRY STV_DEFAULT"
_Z12setup_kernelP17curandStateXORWOWm:
.text._Z12setup_kernelP17curandStateXORWOWm:
[----:B------:R-:W-:Y:S01]  /*0000*/  LDC R1, c[0x0][0x37c] ;  /* 0x0000df00ff017b82 */ /* 0x000fe20000000800 */
[----:B------:R-:W0:Y:S07]  /*0010*/  S2R R13, SR_TID.X ;  /* 0x00000000000d7919 */ /* 0x000e2e0000002100 */
[----:B------:R-:W1:Y:S01]  /*0020*/  LDC.64 R2, c[0x0][0x388] ;  /* 0x0000e200ff027b82 */ /* 0x000e620000000a00 */
[----:B------:R-:W2:Y:S01]  /*0030*/  LDCU.64 UR4, c[0x0][0x358] ;  /* 0x00006b00ff0477ac */ /* 0x000ea20008000a00 */
[----:B------:R-:W-:Y:S06]  /*0040*/  BSSY.RECONVERGENT B0, `(.L_x_122) ;  /* 0x00000e5000007945 */ /* 0x000fec0003800200 */
[----:B------:R-:W0:Y:S08]  /*0050*/  S2UR UR6, SR_CTAID.X ;  /* 0x00000000000679c3 */ /* 0x000e300000002500 */
[----:B------:R-:W0:Y:S08]  /*0060*/  LDC R4, c[0x0][0x360] ;  /* 0x0000d800ff047b82 */ /* 0x000e300000000800 */
[----:B------:R-:W3:Y:S01]  /*0070*/  LDC.64 R6, c[0x0][0x380] ;  /* 0x0000e000ff067b82 */ /* 0x000ee20000000a00 */
[----:B-1----:R-:W-:-:S02]  /*0080*/  LOP3.LUT R0, R2, 0xaad26b49, RZ, 0x3c, !PT ;  /* 0xaad26b4902007812 */ /* 0x002fc400078e3cff */
[----:B------:R-:W-:-:S03]  /*0090*/  LOP3.LUT R2, R3, 0xf7dcefdd, RZ, 0x3c, !PT ;  /* 0xf7dcefdd03027812 */ /* 0x000fc600078e3cff */
[----:B------:R-:W-:Y:S02]  /*00a0*/  IMAD R0, R0, 0x4182bed5, RZ ;  /* 0x4182bed500007824 */ /* 0x000fe400078e02ff */
[----:B------:R-:W-:Y:S02]  /*00b0*/  IMAD R3, R2, -0x658354e5, RZ ;  /* 0x9a7cab1b02037824 */ /* 0x000fe400078e02ff */
[C---:B------:R-:W-:Y:S01]  /*00c0*/  VIADD R5, R0.reuse, 0x75bcd15 ;  /* 0x075bcd1500057836 */ /* 0x040fe20000000000 */
[C---:B------:R-:W-:Y:S01]  /*00d0*/  LOP3.LUT R8, R0.reuse, 0x159a55e5, RZ, 0x3c, !PT ;  /* 0x159a55e500087812 */ /* 0x040fe200078e3cff */
[----:B------:R-:W-:Y:S01]  /*00e0*/  VIADD R11, R0, 0x583f19 ;  /* 0x00583f19000b7836 */ /* 0x000fe20000000000 */
[C---:B------:R-:W-:Y:S01]  /*00f0*/  LOP3.LUT R10, R3.reuse, 0x5491333, RZ, 0x3c, !PT ;  /* 0x05491333030a7812 */ /* 0x040fe200078e3cff */
[----:B------:R-:W-:Y:S02]  /*0100*/  VIADD R9, R3, 0x1f123bb5 ;  /* 0x1f123bb503097836 */ /* 0x000fe40000000000 */
[----:B0-----:R-:W-:Y:S01]  /*0110*/  IMAD R13, R4, UR6, R13 ;  /* 0x00000006040d7c24 */ /* 0x001fe2000f8e020d */
[----:B------:R-:W-:-:S04]  /*0120*/  IADD3 R4, PT, PT, R0, 0x64f0c9, R3 ;  /* 0x0064f0c900047810 */ /* 0x000fc80007ffe003 */
[C---:B------:R-:W-:Y:S01]  /*0130*/  ISETP.NE.AND P0, PT, R13.reuse, RZ, PT ;  /* 0x000000ff0d00720c */ /* 0x040fe20003f05270 */
[----:B---3--:R-:W-:-:S05]  /*0140*/  IMAD.WIDE R6, R13, 0x30, R6 ;  /* 0x000000300d067825 */ /* 0x008fca00078e0206 */
[----:B--2---:R0:W-:Y:S04]  /*0150*/  STG.E.64 desc[UR4][R6.64], R4 ;  /* 0x0000000406007986 */ /* 0x0041e8000c101b04 */
[----:B------:R0:W-:Y:S04]  /*0160*/  STG.E.64 desc[UR4][R6.64+0x8], R8 ;  /* 0x0000080806007986 */ /* 0x0001e8000c101b04 */
[----:B------:R0:W-:Y:S01]  /*0170*/  STG.E.64 desc[UR4][R6.64+0x10], R10 ;  /* 0x0000100a06007986 */ /* 0x0001e2000c101b04 */
[----:B------:R-:W-:Y:S05]  /*0180*/  @!P0 BRA `(.L_x_123) ;  /* 0x0000000c00408947 */ /* 0x000fea0003800000 */
[----:B------:R-:W-:Y:S01]  /*0190*/  SHF.R.S32.HI R0, RZ, 0x1f, R13 ;  /* 0x0000001fff007819 */ /* 0x000fe2000001140d */
[----:B------:R-:W-:-:S07]  /*01a0*/  IMAD.MOV.U32 R12, RZ, RZ, RZ ;  /* 0x000000ffff0c7224 */ /* 0x000fce00078e00ff */
.L_x_129:
[----:B-1----:R-:W-:Y:S01]  /*01b0*/  LOP3.LUT R2, R13, 0x3, RZ, 0xc0, !PT ;  /* 0x000000030d027812 */ /* 0x002fe200078ec0ff */
[----:B------:R-:W-:Y:S03]  /*01c0*/  BSSY.RECONVERGENT B1, `(.L_x_124) ;  /* 0x00000c6000017945 */ /* 0x000fe60003800200 */
[----:B------:R-:W-:-:S04]  /*01d0*/  ISETP.NE.U32.AND P0, PT, R2, RZ, PT ;  /* 0x000000ff0200720c */ /* 0x000fc80003f05070 */
[----:B------:R-:W-:-:S13]  /*01e0*/  ISETP.NE.AND.EX P0, PT, RZ, RZ, PT, P0 ;  /* 0x000000ffff00720c */ /* 0x000fda0003f05300 */
[----:B------:R-:W-:Y:S05]  /*01f0*/  @!P0 BRA `(.L_x_125) ;  /* 0x0000000c00088947 */ /* 0x000fea0003800000 */
[----:B0-----:R-:W0:Y:S01]  /*0200*/  LDC.64 R8, c[0x4][RZ] ;  /* 0x01000000ff087b82 */ /* 0x001e220000000a00 */
[----:B------:R-:W-:Y:S02]  /*0210*/  IMAD.MOV.U32 R14, RZ, RZ, RZ ;  /* 0x000000ffff0e7224 */ /* 0x000fe400078e00ff */
[----:B0-----:R-:W-:-:S07]  /*0220*/  IMAD.WIDE.U32 R8, R12, 0xc80, R8 ;  /* 0x00000c800c087825 */ /* 0x001fce00078e0008 */
.L_x_128:
[----:B-1----:R-:W-:Y:S01]  /*0230*/  IMAD.MOV.U32 R15, RZ, RZ, RZ ;  /* 0x000000ffff0f7224 */ /* 0x002fe200078e00ff */
[----:B------:R-:W-:Y:S01]  /*0240*/  CS2R R2, SRZ ;  /* 0x0000000000027805 */ /* 0x000fe2000001ff00 */
[----:B------:R-:W-:Y:S01]  /*0250*/  IMAD.MOV.U32 R17, RZ, RZ, RZ ;  /* 0x000000ffff117224 */ /* 0x000fe200078e00ff */
[----:B------:R-:W-:-:S07]  /*0260*/  CS2R R4, SRZ ;  /* 0x0000000000047805 */ /* 0x000fce000001ff00 */
.L_x_127:
[----:B------:R-:W-:-:S05]  /*0270*/  IMAD.WIDE.U32 R10, R17, 0x4, R6 ;  /* 0x00000004110a7825 */ /* 0x000fca00078e0006 */
[----:B------:R0:W5:Y:S01]  /*0280*/  LDG.E R16, desc[UR4][R10.64+0x4] ;  /* 0x000004040a107981 */ /* 0x000162000c1e1900 */
[----:B------:R-:W-:-:S07]  /*0290*/  IMAD.MOV.U32 R19, RZ, RZ, RZ ;  /* 0x000000ffff137224 */ /* 0x000fce00078e00ff */
.L_x_126:
[----:B-----5:R-:W-:Y:S01]  /*02a0*/  SHF.R.U32.HI R24, RZ, R19, R16 ;  /* 0x00000013ff187219 */ /* 0x020fe20000011610 */
[----:B0-----:R-:W-:-:S03]  /*02b0*/  IMAD.SHL.U32 R10, R17, 0x20, RZ ;  /* 0x00000020110a7824 */ /* 0x001fc600078e00ff */
[----:B------:R-:W-:Y:S01]  /*02c0*/  LOP3.LUT R11, R24, 0x1, RZ, 0xc0, !PT ;  /* 0x00000001180b7812 */ /* 0x000fe200078ec0ff */
[----:B------:R-:W-:-:S03]  /*02d0*/  IMAD.IADD R10, R10, 0x1, R19 ;  /* 0x000000010a0a7824 */ /* 0x000fc600078e0213 */
[----:B------:R-:W-:Y:S01]  /*02e0*/  ISETP.NE.U32.AND P0, PT, R11, 0x1, PT ;  /* 0x000000010b00780c */ /* 0x000fe20003f05070 */
[----:B------:R-:W-:-:S03]  /*02f0*/  IMAD R11, R10, 0x5, RZ ;  /* 0x000000050a0b7824 */ /* 0x000fc600078e02ff */
[----:B------:R-:W-:Y:S01]  /*0300*/  R2P PR, R24, 0x7e ;  /* 0x0000007e18007804 */ /* 0x000fe20000000000 */
[----:B------:R-:W-:-:S08]  /*0310*/  IMAD.WIDE.U32 R10, R11, 0x4, R8 ;  /* 0x000000040b0a7825 */ /* 0x000fd000078e0008 */
[----:B------:R-:W2:Y:S04]  /*0320*/  @!P0 LDG.E R18, desc[UR4][R10.64] ;  /* 0x000000040a128981 */ /* 0x000ea8000c1e1900 */
[----:B------:R-:W3:Y:S04]  /*0330*/  @!P0 LDG.E R20, desc[UR4][R10.64+0x10] ;  /* 0x000010040a148981 */ /* 0x000ee8000c1e1900 */
[----:B------:R-:W4:Y:S04]  /*0340*/  @P1 LDG.E R22, desc[UR4][R10.64+0x14] ;  /* 0x000014040a161981 */ /* 0x000f28000c1e1900 */
[----:B------:R-:W4:Y:S04]  /*0350*/  @P2 LDG.E R26, desc[UR4][R10.64+0x28] ;  /* 0x000028040a1a2981 */ /* 0x000f28000c1e1900 */
[----:B------:R-:W4:Y:S04]  /*0360*/  @!P0 LDG.E R21, desc[UR4][R10.64+0x4] ;  /* 0x000004040a158981 */ /* 0x000f28000c1e1900 */
[----:B------:R-:W4:Y:S04]  /*0370*/  @!P0 LDG.E R23, desc[UR4][R10.64+0xc] ;  /* 0x00000c040a178981 */ /* 0x000f28000c1e1900 */
[----:B------:R-:W4:Y:S04]  /*0380*/  @P1 LDG.E R25, desc[UR4][R10.64+0x18] ;  /* 0x000018040a191981 */ /* 0x000f28000c1e1900 */
[----:B------:R-:W4:Y:S04]  /*0390*/  @P3 LDG.E R28, desc[UR4][R10.64+0x3c] ;  /* 0x00003c040a1c3981 */ /* 0x000f28000c1e1900 */
[----:B------:R-:W4:Y:S01]  /*03a0*/  @P6 LDG.E R27, desc[UR4][R10.64+0x7c] ;  /* 0x00007c040a1b6981 */ /* 0x000f22000c1e1900 */
[----:B--2---:R-:W-:-:S03]  /*03b0*/  @!P0 LOP3.LUT R15, R15, R18, RZ, 0x3c, !PT ;  /* 0x000000120f0f8212 */ /* 0x004fc600078e3cff */
[----:B------:R-:W2:Y:S01]  /*03c0*/  @!P0 LDG.E R18, desc[UR4][R10.64+0x8] ;  /* 0x000008040a128981 */ /* 0x000ea2000c1e1900 */
[----:B---3--:R-:W-:-:S03]  /*03d0*/  @!P0 LOP3.LUT R3, R3, R20, RZ, 0x3c, !PT ;  /* 0x0000001403038212 */ /* 0x008fc600078e3cff */
[----:B------:R-:W3:Y:S01]  /*03e0*/  @P1 LDG.E R20, desc[UR4][R10.64+0x24] ;  /* 0x000024040a141981 */ /* 0x000ee2000c1e1900 */
[----:B----4-:R-:W-:-:S03]  /*03f0*/  @P1 LOP3.LUT R15, R15, R22, RZ, 0x3c, !PT ;  /* 0x000000160f0f1212 */ /* 0x010fc600078e3cff */
[----:B------:R-:W4:Y:S01]  /*0400*/  @P2 LDG.E R22, desc[UR4][R10.64+0x38] ;  /* 0x000038040a162981 */ /* 0x000f22000c1e1900 */
[----:B------:R-:W-:-:S03]  /*0410*/  @P2 LOP3.LUT R15, R15, R26, RZ, 0x3c, !PT ;  /* 0x0000001a0f0f2212 */ /* 0x000fc600078e3cff */
[----:B------:R-:W4:Y:S01]  /*0420*/  @P4 LDG.E R26, desc[UR4][R10.64+0x50] ;  /* 0x000050040a1a4981 */ /* 0x000f22000c1e1900 */
[----:B------:R-:W-:-:S03]  /*0430*/  @!P0 LOP3.LUT R4, R4, R21, RZ, 0x3c, !PT ;  /* 0x0000001504048212 */ /* 0x000fc600078e3cff */
[----:B------:R-:W4:Y:S01]  /*0440*/  @P1 LDG.E R21, desc[UR4][R10.64+0x20] ;  /* 0x000020040a151981 */ /* 0x000f22000c1e1900 */
[----:B------:R-:W-:-:S03]  /*0450*/  @!P0 LOP3.LUT R2, R2, R23, RZ, 0x3c, !PT ;  /* 0x0000001702028212 */ /* 0x000fc600078e3cff */
[----:B------:R-:W4:Y:S01]  /*0460*/  @P2 LDG.E R23, desc[UR4][R10.64+0x2c] ;  /* 0x00002c040a172981 */ /* 0x000f22000c1e1900 */
[----:B------:R-:W-:-:S03]  /*0470*/  @P1 LOP3.LUT R4, R4, R25, RZ, 0x3c, !PT ;  /* 0x0000001904041212 */ /* 0x000fc600078e3cff */
[----:B------:R-:W4:Y:S01]  /*0480*/  @P2 LDG.E R25, desc[UR4][R10.64+0x34] ;  /* 0x000034040a192981 */ /* 0x000f22000c1e1900 */
[----:B--2---:R-:W-:-:S03]  /*0490*/  @!P0 LOP3.LUT R5, R5, R18, RZ, 0x3c, !PT ;  /* 0x0000001205058212 */ /* 0x004fc600078e3cff */
[----:B------:R-:W2:Y:S01]  /*04a0*/  @P1 LDG.E R18, desc[UR4][R10.64+0x1c] ;  /* 0x00001c040a121981 */ /* 0x000ea2000c1e1900 */
[----:B---3--:R-:W-:-:S03]  /*04b0*/  @P1 LOP3.LUT R3, R3, R20, RZ, 0x3c, !PT ;  /* 0x0000001403031212 */ /* 0x008fc600078e3cff */
[----:B------:R-:W3:Y:S01]  /*04c0*/  @P2 LDG.E R20, desc[UR4][R10.64+0x30] ;  /* 0x000030040a142981 */ /* 0x000ee2000c1e1900 */
[----:B----4-:R-:W-:-:S03]  /*04d0*/  @P2 LOP3.LUT R3, R3, R22, RZ, 0x3c, !PT ;  /* 0x0000001603032212 */ /* 0x010fc600078e3cff */
[----:B------:R-:W4:Y:S01]  /*04e0*/  @P3 LDG.E R22, desc[UR4][R10.64+0x4c] ;  /* 0x00004c040a163981 */ /* 0x000f22000c1e1900 */
[----:B------:R-:W-:-:S04]  /*04f0*/  @P3 LOP3.LUT R15, R15, R28, RZ, 0x3c, !PT ;  /* 0x0000001c0f0f3212 */ /* 0x000fc800078e3cff */
[----:B------:R-:W-:Y:S02]  /*0500*/  @P4 LOP3.LUT R15, R15, R26, RZ, 0x3c, !PT ;  /* 0x0000001a0f0f4212 */ /* 0x000fe400078e3cff */
[----:B------:R-:W-:Y:S01]  /*0510*/  @P1 LOP3.LUT R2, R2, R21, RZ, 0x3c, !PT ;  /* 0x0000001502021212 */ /* 0x000fe200078e3cff */
[----:B------:R-:W4:Y:S04]  /*0520*/  @P5 LDG.E R26, desc[UR4][R10.64+0x64] ;  /* 0x000064040a1a5981 */ /* 0x000f28000c1e1900 */
[----:B------:R-:W4:Y:S01]  /*0530*/  @P3 LDG.E R21, desc[UR4][R10.64+0x40] ;  /* 0x000040040a153981 */ /* 0x000f22000c1e1900 */
[----:B------:R-:W-:Y:S02]  /*0540*/  @P2 LOP3.LUT R4, R4, R23, RZ, 0x3c, !PT ;  /* 0x0000001704042212 */ /* 0x000fe400078e3cff */
[----:B------:R-:W-:Y:S01]  /*0550*/  @P2 LOP3.LUT R2, R2, R25, RZ, 0x3c, !PT ;  /* 0x0000001902022212 */ /* 0x000fe200078e3cff */
[----:B------:R-:W4:Y:S04]  /*0560*/  @P3 LDG.E R23, desc[UR4][R10.64+0x48] ;  /* 0x000048040a173981 */ /* 0x000f28000c1e1900 */
[----:B------:R-:W4:Y:S01]  /*0570*/  @P4 LDG.E R25, desc[UR4][R10.64+0x54] ;  /* 0x000054040a194981 */ /* 0x000f22000c1e1900 */
[----:B--2---:R-:W-:-:S03]  /*0580*/  @P1 LOP3.LUT R5, R5, R18, RZ, 0x3c, !PT ;  /* 0x0000001205051212 */ /* 0x004fc600078e3cff */
[----:B------:R-:W2:Y:S01]  /*0590*/  @P3 LDG.E R18, desc[UR4][R10.64+0x44] ;  /* 0x000044040a123981 */ /* 0x000ea2000c1e1900 */
[----:B---3--:R-:W-:-:S03]  /*05a0*/  @P2 LOP3.LUT R5, R5, R20, RZ, 0x3c, !PT ;  /* 0x0000001405052212 */ /* 0x008fc600078e3cff */
[----:B------:R-:W3:Y:S01]  /*05b0*/  @P4 LDG.E R20, desc[UR4][R10.64+0x58] ;  /* 0x000058040a144981 */ /* 0x000ee2000c1e1900 */
[----:B----4-:R-:W-:-:S03]  /*05c0*/  @P3 LOP3.LUT R3, R3, R22, RZ, 0x3c, !PT ;  /* 0x0000001603033212 */ /* 0x010fc600078e3cff */
[----:B------:R-:W4:Y:S01]  /*05d0*/  @P4 LDG.E R22, desc[UR4][R10.64+0x60] ;  /* 0x000060040a164981 */ /* 0x000f22000c1e1900 */
[----:B------:R-:W-:Y:S02]  /*05e0*/  LOP3.LUT P0, RZ, R24, 0x80, RZ, 0xc0, !PT ;  /* 0x0000008018ff7812 */ /* 0x000fe4000780c0ff */
[----:B------:R-:W-:Y:S02]  /*05f0*/  @P5 LOP3.LUT R15, R15, R26, RZ, 0x3c, !PT ;  /* 0x0000001a0f0f5212 */ /* 0x000fe400078e3cff */
[----:B------:R-:W4:Y:S01]  /*0600*/  @P6 LDG.E R26, desc[UR4][R10.64+0x78] ;  /* 0x000078040a1a6981 */ /* 0x000f22000c1e1900 */
[----:B------:R-:W-:-:S03]  /*0610*/  @P3 LOP3.LUT R4, R4, R21, RZ, 0x3c, !PT ;  /* 0x0000001504043212 */ /* 0x000fc600078e3cff */
[----:B------:R-:W4:Y:S01]  /*0620*/  @P4 LDG.E R21, desc[UR4][R10.64+0x5c] ;  /* 0x00005c040a154981 */ /* 0x000f22000c1e1900 */
[----:B------:R-:W-:-:S03]  /*0630*/  @P3 LOP3.LUT R2, R2, R23, RZ, 0x3c, !PT ;  /* 0x0000001702023212 */ /* 0x000fc600078e3cff */
[----:B------:R-:W4:Y:S01]  /*0640*/  @P5 LDG.E R23, desc[UR4][R10.64+0x68] ;  /* 0x000068040a175981 */ /* 0x000f22000c1e1900 */
[----:B------:R-:W-:-:S03]  /*0650*/  @P4 LOP3.LUT R4, R4, R25, RZ, 0x3c, !PT ;  /* 0x0000001904044212 */ /* 0x000fc600078e3cff */
[----:B------:R-:W4:Y:S01]  /*0660*/  @P5 LDG.E R25, desc[UR4][R10.64+0x70] ;  /* 0x000070040a195981 */ /* 0x000f22000c1e1900 */
[----:B--2---:R-:W-:-:S03]  /*0670*/  @P3 LOP3.LUT R5, R5, R18, RZ, 0x3c, !PT ;  /* 0x0000001205053212 */ /* 0x004fc600078e3cff */
[----:B------:R-:W2:Y:S01]  /*0680*/  @P5 LDG.E R18, desc[UR4][R10.64+0x6c] ;  /* 0x00006c040a125981 */ /* 0x000ea2000c1e1900 */
[----:B---3--:R-:W-:-:S03]  /*0690*/  @P4 LOP3.LUT R5, R5, R20, RZ, 0x3c, !PT ;  /* 0x0000001405054212 */ /* 0x008fc600078e3cff */
[----:B------:R-:W3:Y:S01]  /*06a0*/  @P5 LDG.E R20, desc[UR4][R10.64+0x74] ;  /* 0x000074040a145981 */ /* 0x000ee2000c1e1900 */
[----:B----4-:R-:W-:-:S03]  /*06b0*/  @P4 LOP3.LUT R3, R3, R22, RZ, 0x3c, !PT ;  /* 0x0000001603034212 */ /* 0x010fc600078e3cff */
[----:B------:R-:W4:Y:S01]  /*06c0*/  @P0 LDG.E R22, desc[UR4][R10.64+0x8c] ;  /* 0x00008c040a160981 */ /* 0x000f22000c1e1900 */
[----:B------:R-:W-:-:S03]  /*06d0*/  @P6 LOP3.LUT R15, R15, R26, RZ, 0x3c, !PT ;  /* 0x0000001a0f0f6212 */ /* 0x000fc600078e3cff */
        /* <DEDUP_REMOVED lines=13> */
[----:B------:R-:W-:Y:S02]  /*07b0*/  @P6 LOP3.LUT R4, R4, R27, RZ, 0x3c, !PT ;  /* 0x0000001b04046212 */ /* 0x000fe400078e3cff */
[----:B------:R-:W-:Y:S02]  /*07c0*/  @P6 LOP3.LUT R2, R2, R21, RZ, 0x3c, !PT ;  /* 0x0000001502026212 */ /* 0x000fe400078e3cff */
[----:B------:R-:W-:Y:S02]  /*07d0*/  @P0 LOP3.LUT R4, R4, R23, RZ, 0x3c, !PT ;  /* 0x0000001704040212 */ /* 0x000fe400078e3cff */
[----:B------:R-:W-:Y:S02]  /*07e0*/  @P0 LOP3.LUT R2, R2, R25, RZ, 0x3c, !PT ;  /* 0x0000001902020212 */ /* 0x000fe400078e3cff */
[----:B--2---:R-:W-:Y:S02]  /*07f0*/  @P6 LOP3.LUT R5, R5, R18, RZ, 0x3c, !PT ;  /* 0x0000001205056212 */ /* 0x004fe400078e3cff */
[----:B---3--:R-:W-:-:S02]  /*0800*/  @P6 LOP3.LUT R3, R3, R20, RZ, 0x3c, !PT ;  /* 0x0000001403036212 */ /* 0x008fc400078e3cff */
[----:B----4-:R-:W-:Y:S02]  /*0810*/  @P0 LOP3.LUT R5, R5, R22, RZ, 0x3c, !PT ;  /* 0x0000001605050212 */ /* 0x010fe400078e3cff */
[----:B------:R-:W-:Y:S02]  /*0820*/  @P0 LOP3.LUT R3, R3, R26, RZ, 0x3c, !PT ;  /* 0x0000001a03030212 */ /* 0x000fe400078e3cff */
[----:B------:R-:W-:-:S13]  /*0830*/  R2P PR, R24.B1, 0x7f ;  /* 0x0000007f18007804 */ /* 0x000fda0000001000 */
[----:B------:R-:W2:Y:S04]  /*0840*/  @P0 LDG.E R18, desc[UR4][R10.64+0xa0] ;  /* 0x0000a0040a120981 */ /* 0x000ea8000c1e1900 */
[----:B------:R-:W3:Y:S04]  /*0850*/  @P1 LDG.E R22, desc[UR4][R10.64+0xb4] ;  /* 0x0000b4040a161981 */ /* 0x000ee8000c1e1900 */
[----:B------:R-:W4:Y:S04]  /*0860*/  @P2 LDG.E R26, desc[UR4][R10.64+0xc8] ;  /* 0x0000c8040a1a2981 */ /* 0x000f28000c1e1900 */
[----:B------:R-:W4:Y:S04]  /*0870*/  @P3 LDG.E R28, desc[UR4][R10.64+0xdc] ;  /* 0x0000dc040a1c3981 */ /* 0x000f28000c1e1900 */
[----:B------:R-:W4:Y:S04]  /*0880*/  @P0 LDG.E R23, desc[UR4][R10.64+0xa4] ;  /* 0x0000a4040a170981 */ /* 0x000f28000c1e1900 */
[----:B------:R-:W4:Y:S04]  /*0890*/  @P0 LDG.E R20, desc[UR4][R10.64+0xa8] ;  /* 0x0000a8040a140981 */ /* 0x000f28000c1e1900 */
[----:B------:R-:W4:Y:S04]  /*08a0*/  @P4 LDG.E R25, desc[UR4][R10.64+0xf0] ;  /* 0x0000f0040a194981 */ /* 0x000f28000c1e1900 */
        /* <DEDUP_REMOVED lines=21> */
[----:B------:R-:W-:Y:S02]  /*0a00*/  LOP3.LUT P0, RZ, R24, 0x8000, RZ, 0xc0, !PT ;  /* 0x0000800018ff7812 */ /* 0x000fe4000780c0ff */
[----:B----4-:R-:W-:Y:S01]  /*0a10*/  @P5 LOP3.LUT R15, R15, R26, RZ, 0x3c, !PT ;  /* 0x0000001a0f0f5212 */ /* 0x010fe200078e3cff */
[----:B------:R-:W4:Y:S04]  /*0a20*/  @P3 LDG.E R24, desc[UR4][R10.64+0xe4] ;  /* 0x0000e4040a183981 */ /* 0x000f28000c1e1900 */
[----:B------:R-:W2:Y:S01]  /*0a30*/  @P6 LDG.E R26, desc[UR4][R10.64+0x118] ;  /* 0x000118040a1a6981 */ /* 0x000ea2000c1e1900 */
        /* <DEDUP_REMOVED lines=8> */
[----:B---3--:R-:W-:-:S03]  /*0ac0*/  @P2 LOP3.LUT R3, R3, R22, RZ, 0x3c, !PT ;  /* 0x0000001603032212 */ /* 0x008fc600078e3cff */
[----:B------:R-:W3:Y:S01]  /*0ad0*/  @P4 LDG.E R22, desc[UR4][R10.64+0x100] ;  /* 0x000100040a164981 */ /* 0x000ee2000c1e1900 */
[----:B--2---:R-:W-:-:S03]  /*0ae0*/  @P6 LOP3.LUT R15, R15, R26, RZ, 0x3c, !PT ;  /* 0x0000001a0f0f6212 */ /* 0x004fc600078e3cff */
[----:B------:R-:W2:Y:S01]  /*0af0*/  @P0 LDG.E R26, desc[UR4][R10.64+0x12c] ;  /* 0x00012c040a1a0981 */ /* 0x000ea2000c1e1900 */
[----:B----4-:R-:W-:-:S03]  /*0b00*/  @P2 LOP3.LUT R2, R2, R23, RZ, 0x3c, !PT ;  /* 0x0000001702022212 */ /* 0x010fc600078e3cff */
[----:B------:R-:W4:Y:S01]  /*0b10*/  @P4 LDG.E R23, desc[UR4][R10.64+0xfc] ;  /* 0x0000fc040a174981 */ /* 0x000f22000c1e1900 */
[----:B------:R-:W-:-:S03]  /*0b20*/  @P2 LOP3.LUT R5, R5, R20, RZ, 0x3c, !PT ;  /* 0x0000001405052212 */ /* 0x000fc600078e3cff */
[----:B------:R-:W4:Y:S01]  /*0b30*/  @P4 LDG.E R20, desc[UR4][R10.64+0xf8] ;  /* 0x0000f8040a144981 */ /* 0x000f22000c1e1900 */
[----:B------:R-:W-:Y:S02]  /*0b40*/  @P3 LOP3.LUT R2, R2, R27, RZ, 0x3c, !PT ;  /* 0x0000001b02023212 */ /* 0x000fe400078e3cff */
[----:B------:R-:W-:Y:S01]  /*0b50*/  @P3 LOP3.LUT R4, R4, R25, RZ, 0x3c, !PT ;  /* 0x0000001904043212 */ /* 0x000fe200078e3cff */
[----:B------:R-:W4:Y:S01]  /*0b60*/  @P5 LDG.E R27, desc[UR4][R10.64+0x110] ;  /* 0x000110040a1b5981 */ /* 0x000f22000c1e1900 */
[----:B------:R-:W-:-:S03]  /*0b70*/  @P3 LOP3.LUT R5, R5, R24, RZ, 0x3c, !PT ;  /* 0x0000001805053212 */ /* 0x000fc600078e3cff */
[----:B------:R-:W4:Y:S04]  /*0b80*/  @P5 LDG.E R25, desc[UR4][R10.64+0x108] ;  /* 0x000108040a195981 */ /* 0x000f28000c1e1900 */
        /* <DEDUP_REMOVED lines=19> */
[----:B------:R-:W-:-:S05]  /*0cc0*/  VIADD R19, R19, 0x10 ;  /* 0x0000001013137836 */ /* 0x000fca0000000000 */
[----:B------:R-:W-:Y:S02]  /*0cd0*/  ISETP.NE.AND P1, PT, R19, 0x20, PT ;  /* 0x000000201300780c */ /* 0x000fe40003f25270 */
[----:B------:R-:W-:Y:S02]  /*0ce0*/  @P5 LOP3.LUT R3, R3, R18, RZ, 0x3c, !PT ;  /* 0x0000001203035212 */ /* 0x000fe400078e3cff */
[----:B------:R-:W-:Y:S02]  /*0cf0*/  @P6 LOP3.LUT R4, R4, R21, RZ, 0x3c, !PT ;  /* 0x0000001504046212 */ /* 0x000fe400078e3cff */
[----:B---3--:R-:W-:-:S04]  /*0d00*/  @P6 LOP3.LUT R3, R3, R22, RZ, 0x3c, !PT ;  /* 0x0000001603036212 */ /* 0x008fc800078e3cff */
[----:B--2---:R-:W-:Y:S02]  /*0d10*/  @P0 LOP3.LUT R3, R3, R26, RZ, 0x3c, !PT ;  /* 0x0000001a03030212 */ /* 0x004fe400078e3cff */
[----:B----4-:R-:W-:Y:S02]  /*0d20*/  @P6 LOP3.LUT R2, R2, R23, RZ, 0x3c, !PT ;  /* 0x0000001702026212 */ /* 0x010fe400078e3cff */
[----:B------:R-:W-:Y:S02]  /*0d30*/  @P6 LOP3.LUT R5, R5, R20, RZ, 0x3c, !PT ;  /* 0x0000001405056212 */ /* 0x000fe400078e3cff */
[----:B------:R-:W-:Y:S02]  /*0d40*/  @P0 LOP3.LUT R2, R2, R27, RZ, 0x3c, !PT ;  /* 0x0000001b02020212 */ /* 0x000fe400078e3cff */
[----:B------:R-:W-:Y:S02]  /*0d50*/  @P0 LOP3.LUT R4, R4, R25, RZ, 0x3c, !PT ;  /* 0x0000001904040212 */ /* 0x000fe400078e3cff */
[----:B------:R-:W-:Y:S01]  /*0d60*/  @P0 LOP3.LUT R5, R5, R24, RZ, 0x3c, !PT ;  /* 0x0000001805050212 */ /* 0x000fe200078e3cff */
[----:B------:R-:W-:Y:S06]  /*0d70*/  @P1 BRA `(.L_x_126) ;  /* 0xfffffff400481947 */ /* 0x000fec000383ffff */
[----:B------:R-:W-:-:S05]  /*0d80*/  VIADD R17, R17, 0x1 ;  /* 0x0000000111117836 */ /* 0x000fca0000000000 */
[----:B------:R-:W-:-:S13]  /*0d90*/  ISETP.NE.AND P0, PT, R17, 0x5, PT ;  /* 0x000000051100780c */ /* 0x000fda0003f05270 */
[----:B------:R-:W-:Y:S05]  /*0da0*/  @P0 BRA `(.L_x_127) ;  /* 0xfffffff400300947 */ /* 0x000fea000383ffff */
[----:B------:R1:W-:Y:S01]  /*0db0*/  STG.E.64 desc[UR4][R6.64+0x8], R4 ;  /* 0x0000080406007986 */ /* 0x0003e2000c101b04 */
[----:B------:R-:W-:Y:S01]  /*0dc0*/  VIADD R14, R14, 0x1 ;  /* 0x000000010e0e7836 */ /* 0x000fe20000000000 */
[----:B------:R-:W-:Y:S02]  /*0dd0*/  LOP3.LUT R11, R13, 0x3, RZ, 0xc0, !PT ;  /* 0x000000030d0b7812 */ /* 0x000fe400078ec0ff */
[----:B------:R1:W-:Y:S02]  /*0de0*/  STG.E.64 desc[UR4][R6.64+0x10], R2 ;  /* 0x0000100206007986 */ /* 0x0003e4000c101b04 */
[----:B------:R-:W-:Y:S02]  /*0df0*/  ISETP.GE.U32.AND P0, PT, R14, R11, PT ;  /* 0x0000000b0e00720c */ /* 0x000fe40003f06070 */
[----:B------:R1:W-:Y:S11]  /*0e00*/  STG.E desc[UR4][R6.64+0x4], R15 ;  /* 0x0000040f06007986 */ /* 0x0003f6000c101904 */
[----:B------:R-:W-:Y:S05]  /*0e10*/  @!P0 BRA `(.L_x_128) ;  /* 0xfffffff400048947 */ /* 0x000fea000383ffff */
.L_x_125:
[----:B------:R-:W-:Y:S05]  /*0e20*/  BSYNC.RECONVERGENT B1 ;  /* 0x0000000000017941 */ /* 0x000fea0003800200 */
.L_x_124:
[C---:B------:R-:W-:Y:S01]  /*0e30*/  ISETP.GT.U32.AND P0, PT, R13.reuse, 0x3, PT ;  /* 0x000000030d00780c */ /* 0x040fe20003f04070 */
[----:B------:R-:W-:Y:S01]  /*0e40*/  VIADD R12, R12, 0x1 ;  /* 0x000000010c0c7836 */ /* 0x000fe20000000000 */
[--C-:B------:R-:W-:Y:S02]  /*0e50*/  SHF.R.U64 R13, R13, 0x2, R0.reuse ;  /* 0x000000020d0d7819 */ /* 0x100fe40000001200 */
[----:B------:R-:W-:Y:S02]  /*0e60*/  ISETP.GT.U32.AND.EX P0, PT, R0, RZ, PT, P0 ;  /* 0x000000ff0000720c */ /* 0x000fe40003f04100 */
[----:B------:R-:W-:-:S11]  /*0e70*/  SHF.R.U32.HI R0, RZ, 0x2, R0 ;  /* 0x00000002ff007819 */ /* 0x000fd60000011600 */
[----:B------:R-:W-:Y:S05]  /*0e80*/  @P0 BRA `(.L_x_129) ;  /* 0xfffffff000c80947 */ /* 0x000fea000383ffff */
.L_x_123:
[----:B------:R-:W-:Y:S05]  /*0e90*/  BSYNC.RECONVERGENT B0 ;  /* 0x0000000000007941 */ /* 0x000fea0003800200 */
.L_x_122:
[----:B------:R-:W-:Y:S04]  /*0ea0*/  STG.E.64 desc[UR4][R6.64+0x18], RZ ;  /* 0x000018ff06007986 */ /* 0x000fe8000c101b04 */
[----:B------:R-:W-:Y:S04]  /*0eb0*/  STG.E desc[UR4][R6.64+0x20], RZ ;  /* 0x000020ff06007986 */ /* 0x000fe8000c101904 */
[----:B------:R-:W-:Y:S01]  /*0ec0*/  STG.E.64 desc[UR4][R6.64+0x28], RZ ;  /* 0x000028ff06007986 */ /* 0x000fe2000c101b04 */
[----:B------:R-:W-:Y:S05]  /*0ed0*/  EXIT ;  /* 0x000000000000794d */ /* 0x000fea0003800000 */
.L_x_130:
        /* <DEDUP_REMOVED lines=10> */
.L_x_160:


//--------------------- .text._Z21monteCarloPiOptimizedPjP17curandStateXORWOW --------------------------
	.section	.text._Z21monteCarloPiOptimizedPjP17curandStateXORWOW,"ax",@progbits
	.align	128
        .global         _Z21monteCarloPiOptimizedPjP17curandStateXORWOW
        .type           _Z21monteCarloPiOptimizedPjP17curandStateXORWOW,@function
        .size           _Z21monteCarloPiOptimizedPjP17curandStateXORWOW,(.L_x_161 - _Z21monteCarloPiOptimizedPjP17curandStateXORWOW)
        .other          _Z21monteCarloPiOptimizedPjP17curandStateXORWOW,@"STO_CUDA_ENTRY STV_DEFAULT"
_Z21monteCarloPiOptimizedPjP17curandStateXORWOW:
.text._Z21monteCarloPiOptimizedPjP17curandStateXORWOW:
[----:B------:R-:W-:Y:S01]  /*0000*/  LDC R1, c[0x0][0x37c] ;  /* 0x0000df00ff017b82 */ /* 0x000fe20000000800 */
[----:B------:R-:W0:Y:S07]  /*0010*/  S2R R3, SR_TID.X ;  /* 0x0000000000037919 */ /* 0x000e2e0000002100 */
[----:B------:R-:W0:Y:S01]  /*0020*/  S2UR UR4, SR_CTAID.X ;  /* 0x00000000000479c3 */ /* 0x000e220000002500 */
[----:B------:R-:W1:Y:S07]  /*0030*/  LDCU.64 UR6, c[0x0][0x358] ;  /* 0x00006b00ff0677ac */ /* 0x000e6e0008000a00 */
[----:B------:R-:W0:Y:S08]  /*0040*/  LDC R0, c[0x0][0x360] ;  /* 0x0000d800ff007b82 */ /* 0x000e300000000800 */
[----:B------:R-:W2:Y:S01]  /*0050*/  LDC.64 R10, c[0x0][0x388] ;  /* 0x0000e200ff0a7b82 */ /* 0x000ea20000000a00 */
[----:B0-----:R-:W-:-:S04]  /*0060*/  IMAD R3, R0, UR4, R3 ;  /* 0x0000000400037c24 */ /* 0x001fc8000f8e0203 */
[----:B--2---:R-:W-:-:S05]  /*0070*/  IMAD.WIDE R10, R3, 0x30, R10 ;  /* 0x00000030030a7825 */ /* 0x004fca00078e020a */
[----:B-1----:R-:W2:Y:S04]  /*0080*/  LDG.E.64 R2, desc[UR6][R10.64] ;  /* 0x000000060a027981 */ /* 0x002ea8000c1e1b00 */
[----:B------:R-:W3:Y:S04]  /*0090*/  LDG.E.64 R4, desc[UR6][R10.64+0x10] ;  /* 0x000010060a047981 */ /* 0x000ee8000c1e1b00 */
[----:B------:R-:W4:Y:S01]  /*00a0*/  LDG.E.64 R6, desc[UR6][R10.64+0x8] ;  /* 0x000008060a067981 */ /* 0x000f22000c1e1b00 */
[----:B------:R-:W-:Y:S01]  /*00b0*/  UMOV UR4, 0x9abcaf48 ;  /* 0x9abcaf4800047882 */ /* 0x000fe20000000000 */
[----:B------:R-:W-:Y:S01]  /*00c0*/  UMOV UR5, 0x3e7ad7f2 ;  /* 0x3e7ad7f200057882 */ /* 0x000fe20000000000 */
[----:B--2---:R-:W-:-:S04]  /*00d0*/  SHF.R.U32.HI R0, RZ, 0x2, R3 ;  /* 0x00000002ff007819 */ /* 0x004fc80000011603 */
[----:B------:R-:W-:Y:S01]  /*00e0*/  LOP3.LUT R0, R0, R3, RZ, 0x3c, !PT ;  /* 0x0000000300007212 */ /* 0x000fe200078e3cff */
[----:B---3--:R-:W-:Y:S01]  /*00f0*/  IMAD.SHL.U32 R8, R5, 0x10, RZ ;  /* 0x0000001005087824 */ /* 0x008fe200078e00ff */
[----:B------:R-:W-:Y:S02]  /*0100*/  SHF.R.U32.HI R17, RZ, 0x2, R4 ;  /* 0x00000002ff117819 */ /* 0x000fe40000011604 */
[----:B----4-:R-:W-:Y:S01]  /*0110*/  SHF.R.U32.HI R9, RZ, 0x2, R6 ;  /* 0x00000002ff097819 */ /* 0x010fe20000011606 */
[----:B------:R-:W-:Y:S01]  /*0120*/  IMAD.SHL.U32 R3, R0, 0x2, RZ ;  /* 0x0000000200037824 */ /* 0x000fe200078e00ff */
[----:B------:R-:W-:Y:S02]  /*0130*/  LOP3.LUT R17, R17, R4, RZ, 0x3c, !PT ;  /* 0x0000000411117212 */ /* 0x000fe400078e3cff */
[----:B------:R-:W-:Y:S02]  /*0140*/  LOP3.LUT R6, R9, R6, RZ, 0x3c, !PT ;  /* 0x0000000609067212 */ /* 0x000fe400078e3cff */
[----:B------:R-:W-:-:S02]  /*0150*/  LOP3.LUT R3, R5, R8, R3, 0x96, !PT ;  /* 0x0000000805037212 */ /* 0x000fc400078e9603 */
[----:B------:R-:W-:Y:S02]  /*0160*/  SHF.R.U32.HI R8, RZ, 0x2, R7 ;  /* 0x00000002ff087819 */ /* 0x000fe40000011607 */
[----:B------:R-:W-:Y:S01]  /*0170*/  LOP3.LUT R9, R3, R0, RZ, 0x3c, !PT ;  /* 0x0000000003097212 */ /* 0x000fe200078e3cff */
[----:B------:R-:W-:Y:S01]  /*0180*/  IMAD.SHL.U32 R0, R6, 0x2, RZ ;  /* 0x0000000206007824 */ /* 0x000fe200078e00ff */
[----:B------:R-:W-:Y:S02]  /*0190*/  LOP3.LUT R8, R8, R7, RZ, 0x3c, !PT ;  /* 0x0000000708087212 */ /* 0x000fe400078e3cff */
[--C-:B------:R-:W-:Y:S01]  /*01a0*/  IADD3 R3, PT, PT, R2, 0x587c5, R9.reuse ;  /* 0x000587c502037810 */ /* 0x100fe20007ffe009 */
[----:B------:R-:W-:Y:S01]  /*01b0*/  IMAD.SHL.U32 R13, R9, 0x10, RZ ;  /* 0x00000010090d7824 */ /* 0x000fe200078e00ff */
[----:B------:R-:W-:Y:S01]  /*01c0*/  SHF.R.U32.HI R16, RZ, 0x2, R9 ;  /* 0x00000002ff107819 */ /* 0x000fe20000011609 */
[----:B------:R-:W-:Y:S01]  /*01d0*/  IMAD.SHL.U32 R12, R8, 0x2, RZ ;  /* 0x00000002080c7824 */ /* 0x000fe200078e00ff */
[----:B------:R-:W-:-:S02]  /*01e0*/  I2FP.F32.U32 R3, R3 ;  /* 0x0000000300037245 */ /* 0x000fc40000201000 */
[----:B------:R-:W-:Y:S01]  /*01f0*/  LOP3.LUT R6, R6, R0, R13, 0x96, !PT ;  /* 0x0000000006067212 */ /* 0x000fe200078e960d */
[----:B------:R-:W-:Y:S01]  /*0200*/  IMAD.MOV.U32 R0, RZ, RZ, 0x2f800000 ;  /* 0x2f800000ff007424 */ /* 0x000fe200078e00ff */
[-C--:B------:R-:W-:Y:S02]  /*0210*/  LOP3.LUT R16, R16, R9.reuse, RZ, 0x3c, !PT ;  /* 0x0000000910107212 */ /* 0x080fe400078e3cff */
[----:B------:R-:W-:Y:S01]  /*0220*/  LOP3.LUT R11, R6, R9, RZ, 0x3c, !PT ;  /* 0x00000009060b7212 */ /* 0x000fe200078e3cff */
[----:B------:R-:W-:-:S03]  /*0230*/  FFMA R3, R3, R0, 1.1641532182693481445e-10 ;  /* 0x2f00000003037423 */ /* 0x000fc60000000000 */
[----:B------:R-:W-:Y:S01]  /*0240*/  IADD3 R6, PT, PT, R2, 0xb0f8a, R11 ;  /* 0x000b0f8a02067810 */ /* 0x000fe20007ffe00b */
[----:B------:R-:W-:-:S03]  /*0250*/  IMAD.SHL.U32 R10, R11, 0x10, RZ ;  /* 0x000000100b0a7824 */ /* 0x000fc600078e00ff */
[----:B------:R-:W-:Y:S02]  /*0260*/  I2FP.F32.U32 R13, R6 ;  /* 0x00000006000d7245 */ /* 0x000fe40000201000 */
[----:B------:R-:W-:Y:S01]  /*0270*/  LOP3.LUT R15, R11, R10, R12, 0x96, !PT ;  /* 0x0000000a0b0f7212 */ /* 0x000fe200078e960c */
[----:B------:R-:W0:Y:S01]  /*0280*/  F2F.F64.F32 R6, R3 ;  /* 0x0000000300067310 */ /* 0x000e220000201800 */
[----:B------:R-:W-:Y:S01]  /*0290*/  SHF.R.U32.HI R10, RZ, 0x2, R5 ;  /* 0x00000002ff0a7819 */ /* 0x000fe20000011605 */
[----:B------:R-:W-:Y:S01]  /*02a0*/  FFMA R13, R13, R0, 1.1641532182693481445e-10 ;  /* 0x2f0000000d0d7423 */ /* 0x000fe20000000000 */
[----:B------:R-:W-:Y:S01]  /*02b0*/  LOP3.LUT R15, R15, R8, RZ, 0x3c, !PT ;  /* 0x000000080f0f7212 */ /* 0x000fe200078e3cff */
[----:B------:R-:W-:Y:S01]  /*02c0*/  IMAD.SHL.U32 R8, R17, 0x2, RZ ;  /* 0x0000000211087824 */ /* 0x000fe200078e00ff */
[----:B------:R-:W-:-:S03]  /*02d0*/  LOP3.LUT R10, R10, R5, RZ, 0x3c, !PT ;  /* 0x000000050a0a7212 */ /* 0x000fc600078e3cff */
[----:B------:R-:W1:Y:S01]  /*02e0*/  F2F.F64.F32 R12, R13 ;  /* 0x0000000d000c7310 */ /* 0x000e620000201800 */
[----:B------:R-:W-:Y:S02]  /*02f0*/  IMAD.SHL.U32 R4, R15, 0x10, RZ ;  /* 0x000000100f047824 */ /* 0x000fe400078e00ff */
[----:B------:R-:W-:-:S03]  /*0300*/  IMAD.SHL.U32 R14, R10, 0x2, RZ ;  /* 0x000000020a0e7824 */ /* 0x000fc600078e00ff */
[----:B------:R-:W-:Y:S01]  /*0310*/  LOP3.LUT R4, R17, R8, R4, 0x96, !PT ;  /* 0x0000000811047212 */ /* 0x000fe200078e9604 */
[----:B0-----:R-:W-:Y:S01]  /*0320*/  DADD R6, R6, UR4 ;  /* 0x0000000406067e29 */ /* 0x001fe20008000000 */
[----:B------:R-:W-:Y:S02]  /*0330*/  IADD3 R8, PT, PT, R2, 0x10974f, R15 ;  /* 0x0010974f02087810 */ /* 0x000fe40007ffe00f */
[----:B------:R-:W-:-:S03]  /*0340*/  LOP3.LUT R17, R4, R15, RZ, 0x3c, !PT ;  /* 0x0000000f04117212 */ /* 0x000fc600078e3cff */
[----:B------:R0:W-:Y:S01]  /*0350*/  F2F.F32.F64 R3, R6 ;  /* 0x0000000600037310 */ /* 0x0001e20000301000 */
[----:B-1----:R-:W-:Y:S01]  /*0360*/  DADD R4, R12, UR4 ;  /* 0x000000040c047e29 */ /* 0x002fe20008000000 */
[----:B------:R-:W-:Y:S01]  /*0370*/  IMAD.SHL.U32 R12, R17, 0x10, RZ ;  /* 0x00000010110c7824 */ /* 0x000fe200078e00ff */
[----:B------:R-:W-:-:S04]  /*0380*/  I2FP.F32.U32 R13, R8 ;  /* 0x00000008000d7245 */ /* 0x000fc80000201000 */
[----:B------:R-:W-:Y:S01]  /*0390*/  LOP3.LUT R19, R17, R12, R14, 0x96, !PT ;  /* 0x0000000c11137212 */ /* 0x000fe200078e960e */
[----:B0-----:R-:W-:Y:S01]  /*03a0*/  FFMA R6, R13, R0, 1.1641532182693481445e-10 ;  /* 0x2f0000000d067423 */ /* 0x001fe20000000000 */
[----:B------:R-:W-:Y:S02]  /*03b0*/  IADD3 R17, PT, PT, R2, 0x161f14, R17 ;  /* 0x00161f1402117810 */ /* 0x000fe40007ffe011 */
[----:B------:R0:W1:Y:S01]  /*03c0*/  F2F.F32.F64 R4, R4 ;  /* 0x0000000400047310 */ /* 0x0000620000301000 */
[----:B------:R-:W-:Y:S01]  /*03d0*/  LOP3.LUT R19, R19, R10, RZ, 0x3c, !PT ;  /* 0x0000000a13137212 */ /* 0x000fe200078e3cff */
[----:B------:R-:W-:Y:S01]  /*03e0*/  IMAD.SHL.U32 R10, R16, 0x2, RZ ;  /* 0x00000002100a7824 */ /* 0x000fe200078e00ff */
[----:B------:R-:W-:Y:S02]  /*03f0*/  I2FP.F32.U32 R17, R17 ;  /* 0x0000001100117245 */ /* 0x000fe40000201000 */
[----:B------:R-:W-:Y:S01]  /*0400*/  IADD3 R9, PT, PT, R2, 0x1ba6d9, R19 ;  /* 0x001ba6d902097810 */ /* 0x000fe20007ffe013 */
[----:B------:R-:W-:Y:S01]  /*0410*/  IMAD.SHL.U32 R13, R19, 0x10, RZ ;  /* 0x00000010130d7824 */ /* 0x000fe200078e00ff */
[----:B------:R-:W-:Y:S01]  /*0420*/  SHF.R.U32.HI R12, RZ, 0x2, R11 ;  /* 0x00000002ff0c7819 */ /* 0x000fe2000001160b */
[----:B------:R-:W-:Y:S01]  /*0430*/  FFMA R8, R17, R0, 1.1641532182693481445e-10 ;  /* 0x2f00000011087423 */ /* 0x000fe20000000000 */
[----:B------:R-:W2:Y:S01]  /*0440*/  F2F.F64.F32 R6, R6 ;  /* 0x0000000600067310 */ /* 0x000ea20000201800 */
[----:B0-----:R-:W-:-:S02]  /*0450*/  I2FP.F32.U32 R5, R9 ;  /* 0x0000000900057245 */ /* 0x001fc40000201000 */
[----:B------:R-:W-:Y:S02]  /*0460*/  LOP3.LUT R16, R16, R10, R13, 0x96, !PT ;  /* 0x0000000a10107212 */ /* 0x000fe400078e960d */
[----:B------:R-:W-:Y:S01]  /*0470*/  LOP3.LUT R12, R12, R11, RZ, 0x3c, !PT ;  /* 0x0000000b0c0c7212 */ /* 0x000fe200078e3cff */
[----:B------:R-:W-:Y:S01]  /*0480*/  FFMA R10, R5, R0, 1.1641532182693481445e-10 ;  /* 0x2f000000050a7423 */ /* 0x000fe20000000000 */
[----:B------:R-:W-:Y:S01]  /*0490*/  LOP3.LUT R19, R16, R19, RZ, 0x3c, !PT ;  /* 0x0000001310137212 */ /* 0x000fe200078e3cff */
[----:B------:R-:W0:Y:S01]  /*04a0*/  F2F.F64.F32 R8, R8 ;  /* 0x0000000800087310 */ /* 0x000e220000201800 */
[----:B------:R-:W-:Y:S01]  /*04b0*/  SHF.R.U32.HI R16, RZ, 0x2, R15 ;  /* 0x00000002ff107819 */ /* 0x000fe2000001160f */
[----:B------:R-:W-:Y:S02]  /*04c0*/  IMAD.SHL.U32 R5, R12, 0x2, RZ ;  /* 0x000000020c057824 */ /* 0x000fe400078e00ff */
[----:B-1----:R-:W-:Y:S01]  /*04d0*/  FMUL R4, R4, R4 ;  /* 0x0000000404047220 */ /* 0x002fe20000400000 */
[C---:B------:R-:W-:Y:S01]  /*04e0*/  IMAD.SHL.U32 R14, R19.reuse, 0x10, RZ ;  /* 0x00000010130e7824 */ /* 0x040fe200078e00ff */
[----:B------:R-:W-:Y:S01]  /*04f0*/  LOP3.LUT R16, R16, R15, RZ, 0x3c, !PT ;  /* 0x0000000f10107212 */ /* 0x000fe200078e3cff */
[----:B--2---:R-:W-:Y:S01]  /*0500*/  DADD R6, R6, UR4 ;  /* 0x0000000406067e29 */ /* 0x004fe20008000000 */
[----:B------:R-:W1:Y:S02]  /*0510*/  F2F.F64.F32 R10, R10 ;  /* 0x0000000a000a7310 */ /* 0x000e640000201800 */
[----:B------:R-:W-:Y:S01]  /*0520*/  LOP3.LUT R13, R19, R14, R5, 0x96, !PT ;  /* 0x0000000e130d7212 */ /* 0x000fe200078e9605 */
[----:B------:R-:W-:Y:S01]  /*0530*/  FFMA R4, R3, R3, R4 ;  /* 0x0000000303047223 */ /* 0x000fe20000000004 */
[----:B------:R-:W-:-:S02]  /*0540*/  IADD3 R19, PT, PT, R2, 0x212e9e, R19 ;  /* 0x00212e9e02137810 */ /* 0x000fc40007ffe013 */
[----:B------:R-:W-:Y:S01]  /*0550*/  LOP3.LUT R17, R13, R12, RZ, 0x3c, !PT ;  /* 0x0000000c0d117212 */ /* 0x000fe200078e3cff */
[----:B0-----:R-:W-:Y:S01]  /*0560*/  DADD R12, R8, UR4 ;  /* 0x00000004080c7e29 */ /* 0x001fe20008000000 */
[----:B------:R-:W-:Y:S01]  /*0570*/  I2FP.F32.U32 R19, R19 ;  /* 0x0000001300137245 */ /* 0x000fe20000201000 */
[----:B------:R-:W-:Y:S01]  /*0580*/  IMAD.SHL.U32 R8, R16, 0x2, RZ ;  /* 0x0000000210087824 */ /* 0x000fe200078e00ff */
[----:B------:R0:W-:Y:S01]  /*0590*/  F2F.F32.F64 R5, R6 ;  /* 0x0000000600057310 */ /* 0x0001e20000301000 */
[----:B------:R-:W-:Y:S01]  /*05a0*/  IMAD.SHL.U32 R15, R17, 0x10, RZ ;  /* 0x00000010110f7824 */ /* 0x000fe200078e00ff */
[----:B------:R-:W-:Y:S01]  /*05b0*/  FSETP.GTU.AND P0, PT, R4, 1, PT ;  /* 0x3f8000000400780b */ /* 0x000fe20003f0c000 */
[----:B------:R-:W-:Y:S01]  /*05c0*/  FFMA R19, R19, R0, 1.1641532182693481445e-10 ;  /* 0x2f00000013137423 */ /* 0x000fe20000000000 */
[----:B------:R-:W2:Y:S02]  /*05d0*/  S2R R4, SR_LANEID ;  /* 0x0000000000047919 */ /* 0x000ea40000000000 */
[----:B------:R-:W-:Y:S01]  /*05e0*/  LOP3.LUT R8, R16, R8, R15, 0x96, !PT ;  /* 0x0000000810087212 */ /* 0x000fe200078e960f */
[----:B-1----:R-:W-:Y:S01]  /*05f0*/  DADD R14, R10, UR4 ;  /* 0x000000040a0e7e29 */ /* 0x002fe20008000000 */
[----:B------:R-:W1:Y:S02]  /*0600*/  F2F.F32.F64 R9, R12 ;  /* 0x0000000c00097310 */ /* 0x000e640000301000 */
[----:B------:R-:W-:-:S04]  /*0610*/  LOP3.LUT R11, R8, R17, RZ, 0x3c, !PT ;  /* 0x00000011080b7212 */ /* 0x000fc800078e3cff */
[C---:B------:R-:W-:Y:S02]  /*0620*/  IADD3 R11, PT, PT, R2.reuse, 0x2c3e28, R11 ;  /* 0x002c3e28020b7810 */ /* 0x040fe40007ffe00b */
[----:B------:R-:W-:Y:S01]  /*0630*/  IADD3 R2, PT, PT, R2, 0x26b663, R17 ;  /* 0x0026b66302027810 */ /* 0x000fe20007ffe011 */
[----:B------:R-:W-:Y:S01]  /*0640*/  F2F.F32.F64 R8, R14 ;  /* 0x0000000e00087310 */ /* 0x000fe20000301000 */
[----:B0-----:R-:W-:-:S05]  /*0650*/  I2FP.F32.U32 R7, R11 ;  /* 0x0000000b00077245 */ /* 0x001fca0000201000 */
[----:B------:R-:W-:Y:S01]  /*0660*/  FFMA R16, R7, R0, 1.1641532182693481445e-10 ;  /* 0x2f00000007107423 */ /* 0x000fe20000000000 */
[----:B------:R-:W-:Y:S01]  /*0670*/  I2FP.F32.U32 R7, R2 ;  /* 0x0000000200077245 */ /* 0x000fe20000201000 */
[----:B------:R-:W0:Y:S04]  /*0680*/  F2F.F64.F32 R10, R19 ;  /* 0x00000013000a7310 */ /* 0x000e280000201800 */
[----:B------:R-:W-:Y:S01]  /*0690*/  FFMA R2, R7, R0, 1.1641532182693481445e-10 ;  /* 0x2f00000007027423 */ /* 0x000fe20000000000 */
[----:B-1----:R-:W-:-:S03]  /*06a0*/  FMUL R0, R9, R9 ;  /* 0x0000000909007220 */ /* 0x002fc60000400000 */
[----:B------:R-:W1:Y:S01]  /*06b0*/  F2F.F64.F32 R12, R16 ;  /* 0x00000010000c7310 */ /* 0x000e620000201800 */
[----:B------:R-:W-:-:S05]  /*06c0*/  FFMA R0, R5, R5, R0 ;  /* 0x0000000505007223 */ /* 0x000fca0000000000 */
[----:B------:R-:W-:Y:S01]  /*06d0*/  FSETP.GTU.AND P1, PT, R0, 1, PT ;  /* 0x3f8000000000780b */ /* 0x000fe20003f2c000 */
[----:B0-----:R-:W-:Y:S01]  /*06e0*/  DADD R10, R10, UR4 ;  /* 0x000000040a0a7e29 */ /* 0x001fe20008000000 */
[----:B------:R0:W3:Y:S02]  /*06f0*/  F2F.F64.F32 R6, R2 ;  /* 0x0000000200067310 */ /* 0x0000e40000201800 */
[----:B------:R-:W-:Y:S01]  /*0700*/  SEL R0, RZ, 0x1, P1 ;  /* 0x00000001ff007807 */ /* 0x000fe20000800000 */
[----:B-1----:R-:W-:Y:S01]  /*0710*/  DADD R12, R12, UR4 ;  /* 0x000000040c0c7e29 */ /* 0x002fe20008000000 */
[----:B0-----:R-:W-:-:S05]  /*0720*/  IMAD.MOV.U32 R2, RZ, RZ, 0x2 ;  /* 0x00000002ff027424 */ /* 0x001fca00078e00ff */
[----:B------:R-:W0:Y:S02]  /*0730*/  F2F.F32.F64 R10, R10 ;  /* 0x0000000a000a7310 */ /* 0x000e240000301000 */
[----:B------:R-:W-:Y:S02]  /*0740*/  @P1 IMAD.MOV R2, RZ, RZ, 0x1 ;  /* 0x00000001ff021424 */ /* 0x000fe400078e02ff */
[----:B------:R-:W-:Y:S01]  /*0750*/  @P0 IMAD.MOV R2, RZ, RZ, R0 ;  /* 0x000000ffff020224 */ /* 0x000fe200078e0200 */
[----:B---3--:R-:W-:Y:S01]  /*0760*/  DADD R6, R6, UR4 ;  /* 0x0000000406067e29 */ /* 0x008fe20008000000 */
[----:B------:R-:W-:Y:S02]  /*0770*/  VOTEU.ANY UR4, UPT, PT ;  /* 0x0000000000047886 */ /* 0x000fe400038e0100 */
[----:B------:R-:W1:Y:S01]  /*0780*/  F2F.F32.F64 R12, R12 ;  /* 0x0000000c000c7310 */ /* 0x000e620000301000 */
[----:B------:R-:W-:Y:S01]  /*0790*/  UFLO.U32 UR4, UR4 ;  /* 0x00000004000472bd */ /* 0x000fe200080e0000 */
[----:B0-----:R-:W-:-:S06]  /*07a0*/  FMUL R3, R10, R10 ;  /* 0x0000000a0a037220 */ /* 0x001fcc0000400000 */
[----:B------:R-:W0:Y:S01]  /*07b0*/  F2F.F32.F64 R6, R6 ;  /* 0x0000000600067310 */ /* 0x000e220000301000 */
[----:B------:R-:W-:Y:S01]  /*07c0*/  FFMA R3, R8, R8, R3 ;  /* 0x0000000808037223 */ /* 0x000fe20000000003 */
[----:B-1----:R-:W-:-:S04]  /*07d0*/  FMUL R5, R12, R12 ;  /* 0x0000000c0c057220 */ /* 0x002fc80000400000 */
[----:B------:R-:W-:Y:S01]  /*07e0*/  FSETP.GTU.AND P1, PT, R3, 1, PT ;  /* 0x3f8000000300780b */ /* 0x000fe20003f2c000 */
[----:B------:R-:W-:Y:S02]  /*07f0*/  VIADD R3, R2, 0x1 ;  /* 0x0000000102037836 */ /* 0x000fe40000000000 */
[----:B0-----:R-:W-:-:S05]  /*0800*/  FFMA R5, R6, R6, R5 ;  /* 0x0000000606057223 */ /* 0x001fca0000000005 */
[----:B------:R-:W-:-:S05]  /*0810*/  FSETP.GTU.AND P0, PT, R5, 1, PT ;  /* 0x3f8000000500780b */ /* 0x000fca0003f0c000 */
[----:B------:R-:W-:-:S04]  /*0820*/  @P1 IMAD.MOV R3, RZ, RZ, R2 ;  /* 0x000000ffff031224 */ /* 0x000fc800078e0202 */
[----:B------:R-:W-:-:S04]  /*0830*/  VIADD R0, R3, 0x1 ;  /* 0x0000000103007836 */ /* 0x000fc80000000000 */
[----:B------:R-:W-:Y:S01]  /*0840*/  @P0 IMAD.MOV R0, RZ, RZ, R3 ;  /* 0x000000ffff000224 */ /* 0x000fe200078e0203 */
[----:B--2---:R-:W-:Y:S01]  /*0850*/  ISETP.EQ.U32.AND P0, PT, R4, UR4, PT ;  /* 0x0000000404007c0c */ /* 0x004fe2000bf02070 */
[----:B------:R-:W0:Y:S08]  /*0860*/  LDC.64 R2, c[0x0][0x380] ;  /* 0x0000e000ff027b82 */ /* 0x000e300000000a00 */
[----:B------:R-:W1:Y:S02]  /*0870*/  REDUX.SUM UR5, R0 ;  /* 0x00000000000573c4 */ /* 0x000e64000000c000 */
[----:B-1----:R-:W-:-:S05]  /*0880*/  IMAD.U32 R5, RZ, RZ, UR5 ;  /* 0x00000005ff057e24 */ /* 0x002fca000f8e00ff */
[----:B0-----:R-:W-:Y:S01]  /*0890*/  @P0 REDG.E.ADD.STRONG.GPU desc[UR6][R2.64], R5 ;  /* 0x000000050200098e */ /* 0x001fe2000c12e106 */
[----:B------:R-:W-:Y:S05]  /*08a0*/  EXIT ;  /* 0x000000000000794d */ /* 0x000fea0003800000 */
.L_x_131:
        /* <DEDUP_REMOVED lines=13> */
.L_x_161:


//--------------------- .text._Z12monteCarloPiPjP17curandStateXORWOW --------------------------
	.section	.text._Z12monteCarloPiPjP17curandStateXORWOW,"ax",@progbits
	.align	128
        .global         _Z12monteCarloPiPjP17curandStateXORWOW
        .type           _Z12monteCarloPiPjP17curandStateXORWOW,@function
        .size           _Z12monteCarloPiPjP17curandStateXORWOW,(.L_x_154 - _Z12monteCarloPiPjP17curandStateXORWOW)
        .other          _Z12monteCarloPiPjP17curandStateXORWOW,@"STO_CUDA_ENTRY STV_DEFAULT"
_Z12monteCarloPiPjP17curandStateXORWOW:
.text._Z12monteCarloPiPjP17curandStateXORWOW:
        /* <DEDUP_REMOVED lines=13> */
[----:B------:R-:W-:Y:S01]  /*00d0*/  BSSY.RECONVERGENT B0, `(.L_x_132) ;  /* 0x000002a000007945 */ /* 0x000fe20003800200 */
[----:B--2---:R-:W-:-:S04]  /*00e0*/  SHF.R.U32.HI R0, RZ, 0x2, R3 ;  /* 0x00000002ff007819 */ /* 0x004fc80000011603 */
[----:B------:R-:W-:Y:S01]  /*00f0*/  LOP3.LUT R0, R0, R3, RZ, 0x3c, !PT ;  /* 0x0000000300007212 */ /* 0x000fe200078e3cff */
[----:B---3--:R-:W-:Y:S01]  /*0100*/  IMAD.SHL.U32 R10, R5, 0x10, RZ ;  /* 0x00000010050a7824 */ /* 0x008fe200078e00ff */
[----:B----4-:R-:W-:-:S03]  /*0110*/  SHF.R.U32.HI R11, RZ, 0x2, R6 ;  /* 0x00000002ff0b7819 */ /* 0x010fc60000011606 */
[----:B------:R-:W-:Y:S01]  /*0120*/  IMAD.SHL.U32 R3, R0, 0x2, RZ ;  /* 0x0000000200037824 */ /* 0x000fe200078e00ff */
[----:B------:R-:W-:-:S04]  /*0130*/  LOP3.LUT R6, R11, R6, RZ, 0x3c, !PT ;  /* 0x000000060b067212 */ /* 0x000fc800078e3cff */
[----:B------:R-:W-:-:S04]  /*0140*/  LOP3.LUT R3, R5, R10, R3, 0x96, !PT ;  /* 0x0000000a05037212 */ /* 0x000fc800078e9603 */
[----:B------:R-:W-:Y:S01]  /*0150*/  LOP3.LUT R11, R3, R0, RZ, 0x3c, !PT ;  /* 0x00000000030b7212 */ /* 0x000fe200078e3cff */
[----:B------:R-:W-:-:S04]  /*0160*/  IMAD.SHL.U32 R0, R6, 0x2, RZ ;  /* 0x0000000206007824 */ /* 0x000fc800078e00ff */
[----:B------:R-:W-:-:S05]  /*0170*/  IMAD.SHL.U32 R3, R11, 0x10, RZ ;  /* 0x000000100b037824 */ /* 0x000fca00078e00ff */
[----:B------:R-:W-:Y:S01]  /*0180*/  LOP3.LUT R0, R6, R0, R3, 0x96, !PT ;  /* 0x0000000006007212 */ /* 0x000fe200078e9603 */
[----:B------:R-:W-:-:S03]  /*0190*/  IMAD.MOV.U32 R6, RZ, RZ, 0x2f800000 ;  /* 0x2f800000ff067424 */ /* 0x000fc600078e00ff */
[----:B------:R-:W-:-:S04]  /*01a0*/  LOP3.LUT R9, R0, R11, RZ, 0x3c, !PT ;  /* 0x0000000b00097212 */ /* 0x000fc800078e3cff */
[----:B------:R-:W-:-:S04]  /*01b0*/  IADD3 R0, PT, PT, R2, 0xb0f8a, R9 ;  /* 0x000b0f8a02007810 */ /* 0x000fc80007ffe009 */
[----:B------:R-:W-:Y:S02]  /*01c0*/  I2FP.F32.U32 R3, R0 ;  /* 0x0000000000037245 */ /* 0x000fe40000201000 */
[----:B------:R-:W-:-:S03]  /*01d0*/  IADD3 R0, PT, PT, R2, 0x587c5, R11 ;  /* 0x000587c502007810 */ /* 0x000fc60007ffe00b */
[----:B------:R-:W-:Y:S01]  /*01e0*/  FFMA R3, R3, R6, 1.1641532182693481445e-10 ;  /* 0x2f00000003037423 */ /* 0x000fe20000000006 */
[----:B------:R-:W-:-:S03]  /*01f0*/  I2FP.F32.U32 R0, R0 ;  /* 0x0000000000007245 */ /* 0x000fc60000201000 */
[----:B------:R-:W0:Y:S02]  /*0200*/  F2F.F64.F32 R14, R3 ;  /* 0x00000003000e7310 */ /* 0x000e240000201800 */
[----:B------:R-:W-:-:S06]  /*0210*/  FFMA R0, R0, R6, 1.1641532182693481445e-10 ;  /* 0x2f00000000007423 */ /* 0x000fcc0000000006 */
[----:B------:R-:W1:Y:S01]  /*0220*/  F2F.F64.F32 R12, R0 ;  /* 0x00000000000c7310 */ /* 0x000e620000201800 */
[----:B0-----:R-:W-:Y:S02]  /*0230*/  DADD R14, R14, UR4 ;  /* 0x000000040e0e7e29 */ /* 0x001fe40008000000 */
[----:B-1----:R-:W-:-:S08]  /*0240*/  DADD R12, R12, UR4 ;  /* 0x000000040c0c7e29 */ /* 0x002fd00008000000 */
[----:B------:R-:W0:Y:S08]  /*0250*/  F2F.F32.F64 R14, R14 ;  /* 0x0000000e000e7310 */ /* 0x000e300000301000 */
[----:B------:R-:W1:Y:S01]  /*0260*/  F2F.F32.F64 R12, R12 ;  /* 0x0000000c000c7310 */ /* 0x000e620000301000 */
[----:B0-----:R-:W-:-:S04]  /*0270*/  FMUL R17, R14, R14 ;  /* 0x0000000e0e117220 */ /* 0x001fc80000400000 */
[----:B-1----:R-:W-:-:S04]  /*0280*/  FFMA R17, R12, R12, R17 ;  /* 0x0000000c0c117223 */ /* 0x002fc80000000011 */
[----:B------:R-:W-:-:S04]  /*0290*/  FADD R17, R17, -1 ;  /* 0xbf80000011117421 */ /* 0x000fc80000000000 */
[C-C-:B------:R-:W-:Y:S01]  /*02a0*/  FADD R19, R17.reuse, R17.reuse ;  /* 0x0000001111137221 */ /* 0x140fe20000000000 */
[----:B------:R-:W-:-:S03]  /*02b0*/  FADD R0, R17, -|R17| ;  /* 0xc000001111007221 */ /* 0x000fc60000000000 */
[----:B------:R-:W0:Y:S08]  /*02c0*/  MUFU.RCP R6, R19 ;  /* 0x0000001300067308 */ /* 0x000e300000001000 */
[----:B------:R-:W1:Y:S01]  /*02d0*/  FCHK P0, R0, R19 ;  /* 0x0000001300007302 */ /* 0x000e620000000000 */
[----:B0-----:R-:W-:-:S04]  /*02e0*/  FFMA R3, -R19, R6, 1 ;  /* 0x3f80000013037423 */ /* 0x001fc80000000106 */
[----:B------:R-:W-:-:S04]  /*02f0*/  FFMA R3, R6, R3, R6 ;  /* 0x0000000306037223 */ /* 0x000fc80000000006 */
[----:B------:R-:W-:-:S04]  /*0300*/  FFMA R6, R0, R3, RZ ;  /* 0x0000000300067223 */ /* 0x000fc800000000ff */
[----:B------:R-:W-:-:S04]  /*0310*/  FFMA R8, -R19, R6, R0 ;  /* 0x0000000613087223 */ /* 0x000fc80000000100 */
[----:B------:R-:W-:Y:S01]  /*0320*/  FFMA R3, R3, R8, R6 ;  /* 0x0000000803037223 */ /* 0x000fe20000000006 */
[----:B-1----:R-:W-:Y:S06]  /*0330*/  @!P0 BRA `(.L_x_133) ;  /* 0x00000000000c8947 */ /* 0x002fec0003800000 */
[----:B------:R-:W-:Y:S01]  /*0340*/  IMAD.MOV.U32 R3, RZ, RZ, R19 ;  /* 0x000000ffff037224 */ /* 0x000fe200078e0013 */
[----:B------:R-:W-:-:S07]  /*0350*/  MOV R6, 0x370 ;  /* 0x0000037000067802 */ /* 0x000fce0000000f00 */
[----:B------:R-:W-:Y:S05]  /*0360*/  CALL.REL.NOINC `($__internal_2_$__cuda_sm3x_div_rn_noftz_f32_slowpath) ;  /* 0x0000000800647944 */ /* 0x000fea0003c00000 */
.L_x_133:
[----:B------:R-:W-:Y:S05]  /*0370*/  BSYNC.RECONVERGENT B0 ;  /* 0x0000000000007941 */ /* 0x000fea0003800200 */
.L_x_132:
[----:B------:R-:W-:Y:S01]  /*0380*/  SHF.R.U32.HI R0, RZ, 0x2, R7 ;  /* 0x00000002ff007819 */ /* 0x000fe20000011607 */
[----:B------:R-:W-:Y:S01]  /*0390*/  IMAD.SHL.U32 R6, R9, 0x10, RZ ;  /* 0x0000001009067824 */ /* 0x000fe200078e00ff */
[----:B------:R-:W-:Y:S01]  /*03a0*/  SHF.R.U32.HI R13, RZ, 0x2, R4 ;  /* 0x00000002ff0d7819 */ /* 0x000fe20000011604 */
[----:B------:R-:W-:Y:S01]  /*03b0*/  IMAD.MOV.U32 R15, RZ, RZ, 0x2f800000 ;  /* 0x2f800000ff0f7424 */ /* 0x000fe200078e00ff */
[----:B------:R-:W-:Y:S01]  /*03c0*/  LOP3.LUT R0, R0, R7, RZ, 0x3c, !PT ;  /* 0x0000000700007212 */ /* 0x000fe200078e3cff */
[----:B------:R-:W-:Y:S01]  /*03d0*/  UMOV UR4, 0x9abcaf48 ;  /* 0x9abcaf4800047882 */ /* 0x000fe20000000000 */
[----:B------:R-:W-:Y:S01]  /*03e0*/  LOP3.LUT R13, R13, R4, RZ, 0x3c, !PT ;  /* 0x000000040d0d7212 */ /* 0x000fe200078e3cff */
[----:B------:R-:W-:Y:S01]  /*03f0*/  UMOV UR5, 0x3e7ad7f2 ;  /* 0x3e7ad7f200057882 */ /* 0x000fe20000000000 */
[----:B------:R-:W-:Y:S01]  /*0400*/  SHF.L.U32 R7, R0, 0x1, RZ ;  /* 0x0000000100077819 */ /* 0x000fe200000006ff */
[----:B------:R-:W-:Y:S02]  /*0410*/  BSSY.RECONVERGENT B0, `(.L_x_134) ;  /* 0x0000025000007945 */ /* 0x000fe40003800200 */
[----:B------:R-:W-:Y:S01]  /*0420*/  IMAD.SHL.U32 R4, R13, 0x2, RZ ;  /* 0x000000020d047824 */ /* 0x000fe200078e00ff */
[----:B------:R-:W-:-:S04]  /*0430*/  LOP3.LUT R7, R9, R6, R7, 0x96, !PT ;  /* 0x0000000609077212 */ /* 0x000fc800078e9607 */
[----:B------:R-:W-:-:S05]  /*0440*/  LOP3.LUT R7, R7, R0, RZ, 0x3c, !PT ;  /* 0x0000000007077212 */ /* 0x000fca00078e3cff */
[----:B------:R-:W-:-:S05]  /*0450*/  IMAD.SHL.U32 R0, R7, 0x10, RZ ;  /* 0x0000001007007824 */ /* 0x000fca00078e00ff */
[----:B------:R-:W-:-:S04]  /*0460*/  LOP3.LUT R0, R13, R4, R0, 0x96, !PT ;  /* 0x000000040d007212 */ /* 0x000fc800078e9600 */
        /* <DEDUP_REMOVED lines=9> */
[----:B0-----:R-:W-:-:S07]  /*0500*/  DADD R16, R16, UR4 ;  /* 0x0000000410107e29 */ /* 0x001fce0008000000 */
[----:B------:R-:W-:Y:S01]  /*0510*/  F2I.TRUNC.NTZ R4, R3 ;  /* 0x0000000300047305 */ /* 0x000fe2000020f100 */
[----:B-1----:R-:W-:-:S07]  /*0520*/  DADD R14, R14, UR4 ;  /* 0x000000040e0e7e29 */ /* 0x002fce0008000000 */
        /* <DEDUP_REMOVED lines=18> */
[----:B------:R-:W-:-:S07]  /*0650*/  IMAD.MOV.U32 R6, RZ, RZ, R3 ;  /* 0x000000ffff067224 */ /* 0x000fce00078e0003 */
.L_x_135:
[----:B------:R-:W-:Y:S05]  /*0660*/  BSYNC.RECONVERGENT B0 ;  /* 0x0000000000007941 */ /* 0x000fea0003800200 */
.L_x_134:
[----:B------:R-:W-:Y:S01]  /*0670*/  SHF.R.U32.HI R0, RZ, 0x2, R5 ;  /* 0x00000002ff007819 */ /* 0x000fe20000011605 */
[----:B------:R-:W-:Y:S01]  /*0680*/  IMAD.SHL.U32 R8, R13, 0x10, RZ ;  /* 0x000000100d087824 */ /* 0x000fe200078e00ff */
[----:B------:R-:W-:Y:S01]  /*0690*/  SHF.R.U32.HI R10, RZ, 0x2, R11 ;  /* 0x00000002ff0a7819 */ /* 0x000fe2000001160b */
[----:B------:R-:W-:Y:S01]  /*06a0*/  UMOV UR4, 0x9abcaf48 ;  /* 0x9abcaf4800047882 */ /* 0x000fe20000000000 */
[----:B------:R-:W-:Y:S01]  /*06b0*/  LOP3.LUT R0, R0, R5, RZ, 0x3c, !PT ;  /* 0x0000000500007212 */ /* 0x000fe200078e3cff */
[----:B------:R-:W-:Y:S01]  /*06c0*/  UMOV UR5, 0x3e7ad7f2 ;  /* 0x3e7ad7f200057882 */ /* 0x000fe20000000000 */
[----:B------:R-:W-:Y:S01]  /*06d0*/  LOP3.LUT R10, R10, R11, RZ, 0x3c, !PT ;  /* 0x0000000b0a0a7212 */ /* 0x000fe200078e3cff */
[----:B------:R-:W-:Y:S01]  /*06e0*/  BSSY.RECONVERGENT B0, `(.L_x_136) ;  /* 0x0000026000007945 */ /* 0x000fe20003800200 */
[----:B------:R-:W-:-:S04]  /*06f0*/  SHF.L.U32 R3, R0, 0x1, RZ ;  /* 0x0000000100037819 */ /* 0x000fc800000006ff */
[----:B------:R-:W-:Y:S01]  /*0700*/  LOP3.LUT R3, R13, R8, R3, 0x96, !PT ;  /* 0x000000080d037212 */ /* 0x000fe200078e9603 */
[----:B------:R-:W-:-:S03]  /*0710*/  IMAD.MOV.U32 R8, RZ, RZ, 0x2f800000 ;  /* 0x2f800000ff087424 */ /* 0x000fc600078e00ff */
[----:B------:R-:W-:Y:S01]  /*0720*/  LOP3.LUT R3, R3, R0, RZ, 0x3c, !PT ;  /* 0x0000000003037212 */ /* 0x000fe200078e3cff */
[----:B------:R-:W-:-:S04]  /*0730*/  IMAD.SHL.U32 R0, R10, 0x2, RZ ;  /* 0x000000020a007824 */ /* 0x000fc800078e00ff */
[----:B------:R-:W-:-:S05]  /*0740*/  IMAD.SHL.U32 R5, R3, 0x10, RZ ;  /* 0x0000001003057824 */ /* 0x000fca00078e00ff */
[----:B------:R-:W-:-:S04]  /*0750*/  LOP3.LUT R0, R10, R0, R5, 0x96, !PT ;  /* 0x000000000a007212 */ /* 0x000fc800078e9605 */
[----:B------:R-:W-:Y:S02]  /*0760*/  LOP3.LUT R5, R0, R3, RZ, 0x3c, !PT ;  /* 0x0000000300057212 */ /* 0x000fe400078e3cff */
[C---:B------:R-:W-:Y:S02]  /*0770*/  IADD3 R3, PT, PT, R2.reuse, 0x1ba6d9, R3 ;  /* 0x001ba6d902037810 */ /* 0x040fe40007ffe003 */
[----:B------:R-:W-:Y:S02]  /*0780*/  IADD3 R0, PT, PT, R2, 0x212e9e, R5 ;  /* 0x00212e9e02007810 */ /* 0x000fe40007ffe005 */
[----:B------:R-:W-:Y:S02]  /*0790*/  I2FP.F32.U32 R3, R3 ;  /* 0x0000000300037245 */ /* 0x000fe40000201000 */
[----:B------:R-:W-:-:S03]  /*07a0*/  I2FP.F32.U32 R0, R0 ;  /* 0x0000000000007245 */ /* 0x000fc60000201000 */
[-C--:B------:R-:W-:Y:S02]  /*07b0*/  FFMA R3, R3, R8.reuse, 1.1641532182693481445e-10 ;  /* 0x2f00000003037423 */ /* 0x080fe40000000008 */
[----:B------:R-:W-:Y:S02]  /*07c0*/  FFMA R0, R0, R8, 1.1641532182693481445e-10 ;  /* 0x2f00000000007423 */ /* 0x000fe40000000008 */
[----:B------:R-:W-:Y:S08]  /*07d0*/  F2F.F64.F32 R10, R3 ;  /* 0x00000003000a7310 */ /* 0x000ff00000201800 */
[----:B------:R-:W0:Y:S02]  /*07e0*/  F2F.F64.F32 R12, R0 ;  /* 0x00000000000c7310 */ /* 0x000e240000201800 */
[----:B0-----:R-:W-:-:S02]  /*07f0*/  DADD R14, R12, UR4 ;  /* 0x000000040c0e7e29 */ /* 0x001fc40008000000 */
[----:B------:R-:W-:-:S08]  /*0800*/  DADD R12, R10, UR4 ;  /* 0x000000040a0c7e29 */ /* 0x000fd00008000000 */
[----:B------:R-:W0:Y:S08]  /*0810*/  F2F.F32.F64 R14, R14 ;  /* 0x0000000e000e7310 */ /* 0x000e300000301000 */
[----:B------:R-:W1:Y:S01]  /*0820*/  F2F.F32.F64 R12, R12 ;  /* 0x0000000c000c7310 */ /* 0x000e620000301000 */
[----:B0-----:R-:W-:-:S04]  /*0830*/  FMUL R11, R14, R14 ;  /* 0x0000000e0e0b7220 */ /* 0x001fc80000400000 */
[----:B-1----:R-:W-:-:S04]  /*0840*/  FFMA R11, R12, R12, R11 ;  /* 0x0000000c0c0b7223 */ /* 0x002fc8000000000b */
[----:B------:R-:W-:Y:S02]  /*0850*/  FADD R8, R11, -1 ;  /* 0xbf8000000b087421 */ /* 0x000fe40000000000 */
[----:B------:R-:W-:Y:S02]  /*0860*/  F2I.TRUNC.NTZ R11, R6 ;  /* 0x00000006000b7305 */ /* 0x000fe4000020f100 */
[C-C-:B------:R-:W-:Y:S01]  /*0870*/  FADD R17, R8.reuse, R8.reuse ;  /* 0x0000000808117221 */ /* 0x140fe20000000000 */
[----:B------:R-:W-:-:S05]  /*0880*/  FADD R0, R8, -|R8| ;  /* 0xc000000808007221 */ /* 0x000fca0000000000 */
        /* <DEDUP_REMOVED lines=11> */
.L_x_137:
[----:B------:R-:W-:Y:S05]  /*0940*/  BSYNC.RECONVERGENT B0 ;  /* 0x0000000000007941 */ /* 0x000fea0003800200 */
.L_x_136:
[----:B------:R-:W-:Y:S01]  /*0950*/  SHF.R.U32.HI R0, RZ, 0x2, R9 ;  /* 0x00000002ff007819 */ /* 0x000fe20000011609 */
[----:B------:R-:W-:Y:S01]  /*0960*/  IMAD.SHL.U32 R6, R5, 0x10, RZ ;  /* 0x0000001005067824 */ /* 0x000fe200078e00ff */
[----:B------:R-:W-:Y:S01]  /*0970*/  SHF.R.U32.HI R10, RZ, 0x2, R7 ;  /* 0x00000002ff0a7819 */ /* 0x000fe20000011607 */
[----:B------:R-:W-:Y:S01]  /*0980*/  UMOV UR4, 0x9abcaf48 ;  /* 0x9abcaf4800047882 */ /* 0x000fe20000000000 */
[----:B------:R-:W-:Y:S01]  /*0990*/  LOP3.LUT R0, R0, R9, RZ, 0x3c, !PT ;  /* 0x0000000900007212 */ /* 0x000fe200078e3cff */
[----:B------:R-:W-:Y:S01]  /*09a0*/  UMOV UR5, 0x3e7ad7f2 ;  /* 0x3e7ad7f200057882 */ /* 0x000fe20000000000 */
[----:B------:R-:W-:Y:S01]  /*09b0*/  LOP3.LUT R10, R10, R7, RZ, 0x3c, !PT ;  /* 0x000000070a0a7212 */ /* 0x000fe200078e3cff */
[----:B------:R-:W0:Y:S01]  /*09c0*/  F2I.TRUNC.NTZ R3, R3 ;  /* 0x0000000300037305 */ /* 0x000e22000020f100 */
[----:B------:R-:W-:Y:S01]  /*09d0*/  BSSY.RECONVERGENT B0, `(.L_x_138) ;  /* 0x0000027000007945 */ /* 0x000fe20003800200 */
[----:B------:R-:W-:-:S05]  /*09e0*/  IMAD.SHL.U32 R8, R0, 0x2, RZ ;  /* 0x0000000200087824 */ /* 0x000fca00078e00ff */
[----:B------:R-:W-:Y:S01]  /*09f0*/  LOP3.LUT R5, R5, R6, R8, 0x96, !PT ;  /* 0x0000000605057212 */ /* 0x000fe200078e9608 */
[----:B------:R-:W-:-:S03]  /*0a00*/  IMAD.MOV.U32 R6, RZ, RZ, 0x2f800000 ;  /* 0x2f800000ff067424 */ /* 0x000fc600078e00ff */
[----:B------:R-:W-:Y:S02]  /*0a10*/  LOP3.LUT R5, R5, R0, RZ, 0x3c, !PT ;  /* 0x0000000005057212 */ /* 0x000fe400078e3cff */
[----:B------:R-:W-:Y:S02]  /*0a20*/  SHF.L.U32 R0, R10, 0x1, RZ ;  /* 0x000000010a007819 */ /* 0x000fe400000006ff */
[----:B0-----:R-:W-:Y:S01]  /*0a30*/  IADD3 R4, PT, PT, R3, R11, R4 ;  /* 0x0000000b03047210 */ /* 0x001fe20007ffe004 */
[----:B------:R-:W-:-:S05]  /*0a40*/  IMAD.SHL.U32 R7, R5, 0x10, RZ ;  /* 0x0000001005077824 */ /* 0x000fca00078e00ff */
[----:B------:R-:W-:-:S04]  /*0a50*/  LOP3.LUT R0, R10, R0, R7, 0x96, !PT ;  /* 0x000000000a007212 */ /* 0x000fc800078e9607 */
[----:B------:R-:W-:-:S04]  /*0a60*/  LOP3.LUT R7, R0, R5, RZ, 0x3c, !PT ;  /* 0x0000000500077212 */ /* 0x000fc800078e3cff */
[C---:B------:R-:W-:Y:S02]  /*0a70*/  IADD3 R7, PT, PT, R2.reuse, 0x2c3e28, R7 ;  /* 0x002c3e2802077810 */ /* 0x040fe40007ffe007 */
[----:B------:R-:W-:Y:S02]  /*0a80*/  IADD3 R2, PT, PT, R2, 0x26b663, R5 ;  /* 0x0026b66302027810 */ /* 0x000fe40007ffe005 */
[----:B------:R-:W-:Y:S02]  /*0a90*/  I2FP.F32.U32 R7, R7 ;  /* 0x0000000700077245 */ /* 0x000fe40000201000 */
[----:B------:R-:W-:-:S03]  /*0aa0*/  I2FP.F32.U32 R2, R2 ;  /* 0x0000000200027245 */ /* 0x000fc60000201000 */
[-C--:B------:R-:W-:Y:S02]  /*0ab0*/  FFMA R0, R7, R6.reuse, 1.1641532182693481445e-10 ;  /* 0x2f00000007007423 */ /* 0x080fe40000000006 */
[----:B------:R-:W-:Y:S02]  /*0ac0*/  FFMA R2, R2, R6, 1.1641532182693481445e-10 ;  /* 0x2f00000002027423 */ /* 0x000fe40000000006 */
[----:B------:R-:W0:Y:S08]  /*0ad0*/  F2F.F64.F32 R8, R0 ;  /* 0x0000000000087310 */ /* 0x000e300000201800 */
[----:B------:R-:W1:Y:S01]  /*0ae0*/  F2F.F64.F32 R6, R2 ;  /* 0x0000000200067310 */ /* 0x000e620000201800 */
[----:B0-----:R-:W-:-:S02]  /*0af0*/  DADD R8, R8, UR4 ;  /* 0x0000000408087e29 */ /* 0x001fc40008000000 */
        /* <DEDUP_REMOVED lines=20> */
.L_x_139:
[----:B------:R-:W-:Y:S05]  /*0c40*/  BSYNC.RECONVERGENT B0 ;  /* 0x0000000000007941 */ /* 0x000fea0003800200 */
.L_x_138:
[----:B------:R-:W0:Y:S01]  /*0c50*/  F2I.TRUNC.NTZ R5, R5 ;  /* 0x0000000500057305 */ /* 0x000e22000020f100 */
[----:B------:R-:W1:Y:S01]  /*0c60*/  S2R R0, SR_LANEID ;  /* 0x0000000000007919 */ /* 0x000e620000000000 */
[----:B------:R-:W2:Y:S01]  /*0c70*/  LDC.64 R2, c[0x0][0x380] ;  /* 0x0000e000ff027b82 */ /* 0x000ea20000000a00 */
[----:B------:R-:W-:Y:S02]  /*0c80*/  VOTEU.ANY UR4, UPT, PT ;  /* 0x0000000000047886 */ /* 0x000fe400038e0100 */
[----:B------:R-:W-:Y:S01]  /*0c90*/  UFLO.U32 UR4, UR4 ;  /* 0x00000004000472bd */ /* 0x000fe200080e0000 */
[----:B0-----:R-:W-:-:S04]  /*0ca0*/  IMAD.IADD R4, R4, 0x1, R5 ;  /* 0x0000000104047824 */ /* 0x001fc800078e0205 */
[----:B------:R-:W0:Y:S01]  /*0cb0*/  REDUX.SUM UR5, R4 ;  /* 0x00000000040573c4 */ /* 0x000e22000000c000 */
[----:B-1----:R-:W-:Y:S01]  /*0cc0*/  ISETP.EQ.U32.AND P0, PT, R0, UR4, PT ;  /* 0x0000000400007c0c */ /* 0x002fe2000bf02070 */
[----:B0-----:R-:W-:-:S12]  /*0cd0*/  IMAD.U32 R7, RZ, RZ, UR5 ;  /* 0x00000005ff077e24 */ /* 0x001fd8000f8e00ff */
[----:B--2---:R-:W-:Y:S01]  /*0ce0*/  @P0 REDG.E.ADD.STRONG.GPU desc[UR6][R2.64], R7 ;  /* 0x000000070200098e */ /* 0x004fe2000c12e106 */
[----:B------:R-:W-:Y:S05]  /*0cf0*/  EXIT ;  /* 0x000000000000794d */ /* 0x000fea0003800000 */
        .weak           $__internal_2_$__cuda_sm3x_div_rn_noftz_f32_slowpath
        .type           $__internal_2_$__cuda_sm3x_div_rn_noftz_f32_slowpath,@function
        .size           $__internal_2_$__cuda_sm3x_div_rn_noftz_f32_slowpath,(.L_x_154 - $__internal_2_$__cuda_sm3x_div_rn_noftz_f32_slowpath)
$__internal_2_$__cuda_sm3x_div_rn_noftz_f32_slowpath:
[----:B------:R-:W-:Y:S01]  /*0d00*/  SHF.R.U32.HI R8, RZ, 0x17, R3 ;  /* 0x00000017ff087819 */ /* 0x000fe20000011603 */
[----:B------:R-:W-:Y:S01]  /*0d10*/  BSSY.RECONVERGENT B1, `(.L_x_140) ;  /* 0x0000062000017945 */ /* 0x000fe20003800200 */
[----:B------:R-:W-:Y:S02]  /*0d20*/  SHF.R.U32.HI R10, RZ, 0x17, R0 ;  /* 0x00000017ff0a7819 */ /* 0x000fe40000011600 */
[----:B------:R-:W-:Y:S02]  /*0d30*/  LOP3.LUT R8, R8, 0xff, RZ, 0xc0, !PT ;  /* 0x000000ff08087812 */ /* 0x000fe400078ec0ff */
[----:B------:R-:W-:Y:S02]  /*0d40*/  LOP3.LUT R15, R10, 0xff, RZ, 0xc0, !PT ;  /* 0x000000ff0a0f7812 */ /* 0x000fe400078ec0ff */
[----:B------:R-:W-:-:S03]  /*0d50*/  IADD3 R14, PT, PT, R8, -0x1, RZ ;  /* 0xffffffff080e7810 */ /* 0x000fc60007ffe0ff */
[----:B------:R-:W-:Y:S01]  /*0d60*/  VIADD R12, R15, 0xffffffff ;  /* 0xffffffff0f0c7836 */ /* 0x000fe20000000000 */
[----:B------:R-:W-:-:S04]  /*0d70*/  ISETP.GT.U32.AND P0, PT, R14, 0xfd, PT ;  /* 0x000000fd0e00780c */ /* 0x000fc80003f04070 */
[----:B------:R-:W-:-:S13]  /*0d80*/  ISETP.GT.U32.OR P0, PT, R12, 0xfd, P0 ;  /* 0x000000fd0c00780c */ /* 0x000fda0000704470 */
[----:B------:R-:W-:Y:S01]  /*0d90*/  @!P0 IMAD.MOV.U32 R10, RZ, RZ, RZ ;  /* 0x000000ffff0a8224 */ /* 0x000fe200078e00ff */
        /* <DEDUP_REMOVED lines=19> */
[----:B------:R-:W-:Y:S02]  /*0ed0*/  @P0 IMAD.MOV.U32 R10, RZ, RZ, RZ ;  /* 0x000000ffff0a0224 */ /* 0x000fe400078e00ff */
[----:B------:R-:W-:Y:S01]  /*0ee0*/  @!P0 FFMA R0, R0, 1.84467440737095516160e+19, RZ ;  /* 0x5f80000000008823 */ /* 0x000fe200000000ff */
[----:B------:R-:W-:Y:S02]  /*0ef0*/  @!P0 IMAD.MOV.U32 R10, RZ, RZ, -0x40 ;  /* 0xffffffc0ff0a8424 */ /* 0x000fe400078e00ff */
[----:B------:R-:W-:Y:S02]  /*0f00*/  @!P1 FFMA R3, R3, 1.84467440737095516160e+19, RZ ;  /* 0x5f80000003039823 */ /* 0x000fe400000000ff */
[----:B------:R-:W-:-:S07]  /*0f10*/  @!P1 VIADD R10, R10, 0x40 ;  /* 0x000000400a0a9836 */ /* 0x000fce0000000000 */
.L_x_141:
[----:B------:R-:W-:Y:S01]  /*0f20*/  LEA R12, R8, 0xc0800000, 0x17 ;  /* 0xc0800000080c7811 */ /* 0x000fe200078eb8ff */
[----:B------:R-:W-:Y:S01]  /*0f30*/  BSSY.RECONVERGENT B2, `(.L_x_146) ;  /* 0x0000036000027945 */ /* 0x000fe20003800200 */
[----:B------:R-:W-:-:S03]  /*0f40*/  IADD3 R15, PT, PT, R15, -0x7f, RZ ;  /* 0xffffff810f0f7810 */ /* 0x000fc60007ffe0ff */
[----:B------:R-:W-:Y:S02]  /*0f50*/  IMAD.IADD R14, R3, 0x1, -R12 ;  /* 0x00000001030e7824 */ /* 0x000fe400078e0a0c */
[C---:B------:R-:W-:Y:S01]  /*0f60*/  IMAD R0, R15.reuse, -0x800000, R0 ;  /* 0xff8000000f007824 */ /* 0x040fe200078e0200 */
[----:B------:R-:W-:Y:S01]  /*0f70*/  IADD3 R15, PT, PT, R15, 0x7f, -R8 ;  /* 0x0000007f0f0f7810 */ /* 0x000fe20007ffe808 */
[----:B------:R-:W0:Y:S01]  /*0f80*/  MUFU.RCP R3, R14 ;  /* 0x0000000e00037308 */ /* 0x000e220000001000 */
[----:B------:R-:W-:-:S03]  /*0f90*/  FADD.FTZ R17, -R14, -RZ ;  /* 0x800000ff0e117221 */ /* 0x000fc60000010100 */
[----:B------:R-:W-:Y:S02]  /*0fa0*/  IMAD.IADD R15, R15, 0x1, R10 ;  /* 0x000000010f0f7824 */ /* 0x000fe400078e020a */
[----:B0-----:R-:W-:-:S04]  /*0fb0*/  FFMA R12, R3, R17, 1 ;  /* 0x3f800000030c7423 */ /* 0x001fc80000000011 */
[----:B------:R-:W-:-:S04]  /*0fc0*/  FFMA R3, R3, R12, R3 ;  /* 0x0000000c03037223 */ /* 0x000fc80000000003 */
[----:B------:R-:W-:-:S04]  /*0fd0*/  FFMA R12, R0, R3, RZ ;  /* 0x00000003000c7223 */ /* 0x000fc800000000ff */
[----:B------:R-:W-:-:S04]  /*0fe0*/  FFMA R16, R17, R12, R0 ;  /* 0x0000000c11107223 */ /* 0x000fc80000000000 */
[----:B------:R-:W-:-:S04]  /*0ff0*/  FFMA R12, R3, R16, R12 ;  /* 0x00000010030c7223 */ /* 0x000fc8000000000c */
[----:B------:R-:W-:-:S04]  /*1000*/  FFMA R17, R17, R12, R0 ;  /* 0x0000000c11117223 */ /* 0x000fc80000000000 */
[----:B------:R-:W-:-:S05]  /*1010*/  FFMA R0, R3, R17, R12 ;  /* 0x0000001103007223 */ /* 0x000fca000000000c */
[----:B------:R-:W-:-:S04]  /*1020*/  SHF.R.U32.HI R8, RZ, 0x17, R0 ;  /* 0x00000017ff087819 */ /* 0x000fc80000011600 */
[----:B------:R-:W-:-:S05]  /*1030*/  LOP3.LUT R8, R8, 0xff, RZ, 0xc0, !PT ;  /* 0x000000ff08087812 */ /* 0x000fca00078ec0ff */
[----:B------:R-:W-:-:S04]  /*1040*/  IMAD.IADD R14, R8, 0x1, R15 ;  /* 0x00000001080e7824 */ /* 0x000fc800078e020f */
[----:B------:R-:W-:-:S05]  /*1050*/  VIADD R8, R14, 0xffffffff ;  /* 0xffffffff0e087836 */ /* 0x000fca0000000000 */
        /* <DEDUP_REMOVED lines=10> */
[C---:B------:R-:W-:Y:S01]  /*1100*/  VIADD R15, R14.reuse, 0x20 ;  /* 0x000000200e0f7836 */ /* 0x040fe20000000000 */
[C---:B------:R-:W-:Y:S02]  /*1110*/  ISETP.NE.AND P2, PT, R14.reuse, RZ, PT ;  /* 0x000000ff0e00720c */ /* 0x040fe40003f45270 */
[----:B------:R-:W-:Y:S02]  /*1120*/  ISETP.NE.AND P1, PT, R14, RZ, PT ;  /* 0x000000ff0e00720c */ /* 0x000fe40003f25270 */
[----:B------:R-:W-:Y:S01]  /*1130*/  LOP3.LUT R10, R8, 0x7fffff, RZ, 0xc0, !PT ;  /* 0x007fffff080a7812 */ /* 0x000fe200078ec0ff */
[CCC-:B------:R-:W-:Y:S01]  /*1140*/  FFMA.RP R8, R3.reuse, R17.reuse, R12.reuse ;  /* 0x0000001103087223 */ /* 0x1c0fe2000000800c */
[----:B------:R-:W-:Y:S01]  /*1150*/  FFMA.RM R3, R3, R17, R12 ;  /* 0x0000001103037223 */ /* 0x000fe2000000400c */
[----:B------:R-:W-:Y:S01]  /*1160*/  IMAD.MOV R12, RZ, RZ, -R14 ;  /* 0x000000ffff0c7224 */ /* 0x000fe200078e0a0e */
[----:B------:R-:W-:-:S03]  /*1170*/  LOP3.LUT R10, R10, 0x800000, RZ, 0xfc, !PT ;  /* 0x008000000a0a7812 */ /* 0x000fc600078efcff */
[----:B------:R-:W-:Y:S02]  /*1180*/  FSETP.NEU.FTZ.AND P0, PT, R8, R3, PT ;  /* 0x000000030800720b */ /* 0x000fe40003f1d000 */
[----:B------:R-:W-:Y:S02]  /*1190*/  SHF.L.U32 R15, R10, R15, RZ ;  /* 0x0000000f0a0f7219 */ /* 0x000fe400000006ff */
[----:B------:R-:W-:Y:S02]  /*11a0*/  SEL R3, R12, RZ, P2 ;  /* 0x000000ff0c037207 */ /* 0x000fe40001000000 */
[----:B------:R-:W-:Y:S02]  /*11b0*/  ISETP.NE.AND P1, PT, R15, RZ, P1 ;  /* 0x000000ff0f00720c */ /* 0x000fe40000f25270 */
[----:B------:R-:W-:Y:S02]  /*11c0*/  SHF.R.U32.HI R3, RZ, R3, R10 ;  /* 0x00000003ff037219 */ /* 0x000fe4000001160a */
[----:B------:R-:W-:-:S02]  /*11d0*/  PLOP3.LUT P0, PT, P0, P1, PT, 0xf8, 0x8f ;  /* 0x00000000008f781c */ /* 0x000fc40000703f70 */
[----:B------:R-:W-:Y:S02]  /*11e0*/  SHF.R.U32.HI R15, RZ, 0x1, R3 ;  /* 0x00000001ff0f7819 */ /* 0x000fe40000011603 */
[----:B------:R-:W-:-:S04]  /*11f0*/  SEL R8, RZ, 0x1, !P0 ;  /* 0x00000001ff087807 */ /* 0x000fc80004000000 */
[----:B------:R-:W-:-:S04]  /*1200*/  LOP3.LUT R8, R8, 0x1, R15, 0xf8, !PT ;  /* 0x0000000108087812 */ /* 0x000fc800078ef80f */
[----:B------:R-:W-:-:S04]  /*1210*/  LOP3.LUT R8, R8, R3, RZ, 0xc0, !PT ;  /* 0x0000000308087212 */ /* 0x000fc800078ec0ff */
[----:B------:R-:W-:-:S04]  /*1220*/  IADD3 R15, PT, PT, R15, R8, RZ ;  /* 0x000000080f0f7210 */ /* 0x000fc80007ffe0ff */
[----:B------:R-:W-:Y:S01]  /*1230*/  LOP3.LUT R0, R15, R0, RZ, 0xfc, !PT ;  /* 0x000000000f007212 */ /* 0x000fe200078efcff */
[----:B------:R-:W-:Y:S06]  /*1240*/  BRA `(.L_x_149) ;  /* 0x0000000000107947 */ /* 0x000fec0003800000 */
.L_x_148:
[----:B------:R-:W-:-:S04]  /*1250*/  LOP3.LUT R0, R0, 0x80000000, RZ, 0xc0, !PT ;  /* 0x8000000000007812 */ /* 0x000fc800078ec0ff */
[----:B------:R-:W-:Y:S01]  /*1260*/  LOP3.LUT R0, R0, 0x7f800000, RZ, 0xfc, !PT ;  /* 0x7f80000000007812 */ /* 0x000fe200078efcff */
[----:B------:R-:W-:Y:S06]  /*1270*/  BRA `(.L_x_149) ;  /* 0x0000000000047947 */ /* 0x000fec0003800000 */
.L_x_147:
[----:B------:R-:W-:-:S07]  /*1280*/  IMAD R0, R15, 0x800000, R0 ;  /* 0x008000000f007824 */ /* 0x000fce00078e0200 */
.L_x_149:
[----:B------:R-:W-:Y:S05]  /*1290*/  BSYNC.RECONVERGENT B2 ;  /* 0x0000000000027941 */ /* 0x000fea0003800200 */
.L_x_146:
[----:B------:R-:W-:Y:S05]  /*12a0*/  BRA `(.L_x_150) ;  /* 0x0000000000207947 */ /* 0x000fea0003800000 */
.L_x_145:
[----:B------:R-:W-:-:S04]  /*12b0*/  LOP3.LUT R0, R3, 0x80000000, R0, 0x48, !PT ;  /* 0x8000000003007812 */ /* 0x000fc800078e4800 */
[----:B------:R-:W-:Y:S01]  /*12c0*/  LOP3.LUT R0, R0, 0x7f800000, RZ, 0xfc, !PT ;  /* 0x7f80000000007812 */ /* 0x000fe200078efcff */
[----:B------:R-:W-:Y:S06]  /*12d0*/  BRA `(.L_x_150) ;  /* 0x0000000000147947 */ /* 0x000fec0003800000 */
.L_x_144:
[----:B------:R-:W-:Y:S01]  /*12e0*/  LOP3.LUT R0, R3, 0x80000000, R0, 0x48, !PT ;  /* 0x8000000003007812 */ /* 0x000fe200078e4800 */
[----:B------:R-:W-:Y:S06]  /*12f0*/  BRA `(.L_x_150) ;  /* 0x00000000000c7947 */ /* 0x000fec0003800000 */
.L_x_143:
[----:B------:R-:W0:Y:S01]  /*1300*/  MUFU.RSQ R0, -QNAN ;  /* 0xffc0000000007908 */ /* 0x000e220000001400 */
[----:B------:R-:W-:Y:S05]  /*1310*/  BRA `(.L_x_150) ;  /* 0x0000000000047947 */ /* 0x000fea0003800000 */
.L_x_142:
[----:B------:R-:W-:-:S07]  /*1320*/  FADD.FTZ R0, R0, R3 ;  /* 0x0000000300007221 */ /* 0x000fce0000010000 */
.L_x_150:
[----:B------:R-:W-:Y:S05]  /*1330*/  BSYNC.RECONVERGENT B1 ;  /* 0x0000000000017941 */ /* 0x000fea0003800200 */
.L_x_140:
[----:B------:R-:W-:Y:S02]  /*1340*/  IMAD.MOV.U32 R14, RZ, RZ, R6 ;  /* 0x000000ffff0e7224 */ /* 0x000fe400078e0006 */
[----:B------:R-:W-:Y:S02]  /*1350*/  IMAD.MOV.U32 R15, RZ, RZ, 0x0 ;  /* 0x00000000ff0f7424 */ /* 0x000fe400078e00ff */
[----:B0-----:R-:W-:Y:S02]  /*1360*/  IMAD.MOV.U32 R3, RZ, RZ, R0 ;  /* 0x000000ffff037224 */ /* 0x001fe400078e0000 */
[----:B------:R-:W-:Y:S05]  /*1370*/  RET.REL.NODEC R14 `(_Z12monteCarloPiPjP17curandStateXORWOW) ;  /* 0xffffffec0e207950 */ /* 0x000fea0003c3ffff */
.L_x_151:
        /* <DEDUP_REMOVED lines=16> */
.L_x_154:


//--------------------- .nv.global.init           --------------------------
	.section	.nv.global.init,"aw",@progbits
	.align	4
.nv.global.init:
	.type		mrg32k3aM1SubSeq,@object
	.size		mrg32k3aM1SubSeq,(mrg32k3aM2SubSeq - mrg32k3aM1SubSeq)
mrg32k3aM1SubSeq:
        /*0000*/ 	.byte	0x0b, 0xcc, 0xee, 0x04, 0x73, 0x29, 0x8b, 0x6f, 0xf6, 0x53, 0x03, 0xf6, 0x23, 0xf6, 0xea, 0xda
        /* <DEDUP_REMOVED lines=125> */
	.type		mrg32k3aM2SubSeq,@object
	.size		mrg32k3aM2SubSeq,(mrg32k3aM1 - mrg32k3aM2SubSeq)
mrg32k3aM2SubSeq:
        /* <DEDUP_REMOVED lines=126> */
	.type		mrg32k3aM1,@object
	.size		mrg32k3aM1,(mrg32k3aM1Seq - mrg32k3aM1)
mrg32k3aM1:
        /* <DEDUP_REMOVED lines=144> */
	.type		mrg32k3aM1Seq,@object
	.size		mrg32k3aM1Seq,(mrg32k3aM2 - mrg32k3aM1Seq)
mrg32k3aM1Seq:
        /* <DEDUP_REMOVED lines=144> */
	.type		mrg32k3aM2,@object
	.size		mrg32k3aM2,(mrg32k3aM2Seq - mrg32k3aM2)
mrg32k3aM2:
        /* <DEDUP_REMOVED lines=144> */
	.type		mrg32k3aM2Seq,@object
	.size		mrg32k3aM2Seq,(precalc_xorwow_matrix - mrg32k3aM2Seq)
mrg32k3aM2Seq:
        /* <DEDUP_REMOVED lines=144> */
	.type		precalc_xorwow_matrix,@object
	.size		precalc_xorwow_matrix,(precalc_xorwow_offset_matrix - precalc_xorwow_matrix)
precalc_xorwow_matrix:
        /* <DEDUP_REMOVED lines=6400> */
	.type		precalc_xorwow_offset_matrix,@object
	.size		precalc_xorwow_offset_matrix,(.L_1 - precalc_xorwow_offset_matrix)
precalc_xorwow_offset_matrix:
        /* <DEDUP_REMOVED lines=6400> */
.L_1:


//--------------------- .nv.shared.reserved.0     --------------------------
	.section	.nv.shared.reserved.0,"aw",@nobits
	.weak		__nv_reservedSMEM_offset_0_alias
	.size		__nv_reservedSMEM_offset_0_alias, 0, 64
	.other		__nv_reservedSMEM_offset_0_alias,@"STO_CUDA_RESERVED_SHARED STV_DEFAULT"
__nv_reservedSMEM_offset_0_alias:
	.zero		0
	.zero		64


//--------------------- .nv.constant0._Z10matrix_addPfS_S_ii --------------------------
	.section	.nv.constant0._Z10matrix_addPfS_S_ii,"a",@progbits
	.sectionflags	@""
	.align	4
.nv.constant0._Z10matrix_addPfS_S_ii:
	.zero		928


//--------------------- .nv.constant0._Z15matrix_multiplyPfS_S_i --------------------------
	.section	.nv.constant0._Z15matrix_multiplyPfS_S_i,"a",@progbits
	.sectionflags	@""
	.align	4
.nv.constant0._Z15matrix_multiplyPfS_S_i:
	.zero		924


//--------------------- .nv.constant0._Z12gram_schmidtPfS_i --------------------------
	.section	.nv.constant0._Z12gram_schmidtPfS_i,"a",@progbits
	.sectionflags	@""
	.align	4
.nv.constant0._Z12gram_schmidtPfS_i:
	.zero		916


//--------------------- .nv.constant0._Z17dotProduct_doublePdS_S_ --------------------------
	.section	.nv.constant0._Z17dotProduct_doublePdS_S_,"a",@progbits
	.sectionflags	@""
	.align	4
.nv.constant0._Z17dotProduct_doublePdS_S_:
	.zero		920


//--------------------- .nv.constant0._Z16dotProduct_floatPfS_S_ --------------------------
	.section	.nv.constant0._Z16dotProduct_floatPfS_S_,"a",@progbits
	.sectionflags	@""
	.align	4
.nv.constant0._Z16dotProduct_floatPfS_S_:
	.zero		920


//--------------------- .nv.constant0._Z12setup_kernelP17curandStateXORWOWm --------------------------
	.section	.nv.constant0._Z12setup_kernelP17curandStateXORWOWm,"a",@progbits
	.sectionflags	@""
	.align	4
.nv.constant0._Z12setup_kernelP17curandStateXORWOWm:
	.zero		912


//--------------------- .nv.constant0._Z21monteCarloPiOptimizedPjP17curandStateXORWOW --------------------------
	.section	.nv.constant0._Z21monteCarloPiOptimizedPjP17curandStateXORWOW,"a",@progbits
	.sectionflags	@""
	.align	4
.nv.constant0._Z21monteCarloPiOptimizedPjP17curandStateXORWOW:
	.zero		912


//--------------------- .nv.constant0._Z12monteCarloPiPjP17curandStateXORWOW --------------------------
	.section	.nv.constant0._Z12monteCarloPiPjP17curandStateXORWOW,"a",@progbits
	.sectionflags	@""
	.align	4
.nv.constant0._Z12monteCarloPiPjP17curandStateXORWOW:
	.zero		912


//--------------------- SYMBOLS --------------------------

	.type		.nv.reservedSmem.offset0,@object
	.size		.nv.reservedSmem.offset0,0x4
